//
// Generated by NVIDIA NVVM Compiler
//
// Compiler Build ID: CL-36424714
// Cuda compilation tools, release 13.0, V13.0.88
// Based on NVVM 20.0.0
//

.version 9.0
.target sm_100
.address_size 64

	// .globl	_Z14sgemmNN_deviceiiPKfiS0_iPfiiff
// _ZZ14sgemmNN_deviceiiPKfiS0_iPfiiffE1b has been demoted

.visible .entry _Z14sgemmNN_deviceiiPKfiS0_iPfiiff(
	.param .u32 _Z14sgemmNN_deviceiiPKfiS0_iPfiiff_param_0,
	.param .u32 _Z14sgemmNN_deviceiiPKfiS0_iPfiiff_param_1,
	.param .u64 .ptr .align 1 _Z14sgemmNN_deviceiiPKfiS0_iPfiiff_param_2,
	.param .u32 _Z14sgemmNN_deviceiiPKfiS0_iPfiiff_param_3,
	.param .u64 .ptr .align 1 _Z14sgemmNN_deviceiiPKfiS0_iPfiiff_param_4,
	.param .u32 _Z14sgemmNN_deviceiiPKfiS0_iPfiiff_param_5,
	.param .u64 .ptr .align 1 _Z14sgemmNN_deviceiiPKfiS0_iPfiiff_param_6,
	.param .u32 _Z14sgemmNN_deviceiiPKfiS0_iPfiiff_param_7,
	.param .u32 _Z14sgemmNN_deviceiiPKfiS0_iPfiiff_param_8,
	.param .f32 _Z14sgemmNN_deviceiiPKfiS0_iPfiiff_param_9,
	.param .f32 _Z14sgemmNN_deviceiiPKfiS0_iPfiiff_param_10
)
{
	.reg .pred 	%p<51>;
	.reg .b32 	%r<30>;
	.reg .b32 	%f<1160>;
	.reg .b64 	%rd<131>;
	// demoted variable
	.shared .align 4 .b8 _ZZ14sgemmNN_deviceiiPKfiS0_iPfiiffE1b[1088];
	ld.param.u64 	%rd53, [_Z14sgemmNN_deviceiiPKfiS0_iPfiiff_param_2];
	ld.param.u32 	%r12, [_Z14sgemmNN_deviceiiPKfiS0_iPfiiff_param_3];
	ld.param.u64 	%rd54, [_Z14sgemmNN_deviceiiPKfiS0_iPfiiff_param_4];
	ld.param.u32 	%r13, [_Z14sgemmNN_deviceiiPKfiS0_iPfiiff_param_5];
	ld.param.u32 	%r14, [_Z14sgemmNN_deviceiiPKfiS0_iPfiiff_param_7];
	ld.param.u32 	%r29, [_Z14sgemmNN_deviceiiPKfiS0_iPfiiff_param_8];
	ld.param.f32 	%f289, [_Z14sgemmNN_deviceiiPKfiS0_iPfiiff_param_9];
	ld.param.f32 	%f290, [_Z14sgemmNN_deviceiiPKfiS0_iPfiiff_param_10];
	cvta.to.global.u64 	%rd1, %rd54;
	cvta.to.global.u64 	%rd2, %rd53;
	mov.u32 	%r1, %tid.x;
	mov.u32 	%r2, %tid.y;
	mov.u32 	%r16, %ctaid.x;
	shl.b32 	%r17, %r16, 6;
	mov.u32 	%r18, %ctaid.y;
	shl.b32 	%r3, %r18, 4;
	add.s32 	%r19, %r17, %r1;
	shl.b32 	%r20, %r2, 4;
	add.s32 	%r4, %r19, %r20;
	setp.lt.s32 	%p1, %r29, 1;
	mov.f32 	%f1144, 0f00000000;
	mov.f32 	%f1145, %f1144;
	mov.f32 	%f1146, %f1144;
	mov.f32 	%f1147, %f1144;
	mov.f32 	%f1148, %f1144;
	mov.f32 	%f1149, %f1144;
	mov.f32 	%f1150, %f1144;
	mov.f32 	%f1151, %f1144;
	mov.f32 	%f1152, %f1144;
	mov.f32 	%f1153, %f1144;
	mov.f32 	%f1154, %f1144;
	mov.f32 	%f1155, %f1144;
	mov.f32 	%f1156, %f1144;
	mov.f32 	%f1157, %f1144;
	mov.f32 	%f1158, %f1144;
	mov.f32 	%f1159, %f1144;
	@%p1 bra 	$L__BB0_19;
	mov.u32 	%r21, _ZZ14sgemmNN_deviceiiPKfiS0_iPfiiffE1b;
	mad.lo.s32 	%r22, %r1, 68, %r21;
	mul.wide.s32 	%rd3, %r12, 64;
	shl.b32 	%r23, %r2, 2;
	add.s32 	%r5, %r22, %r23;
	shl.b32 	%r6, %r13, 2;
	add.s32 	%r24, %r3, %r2;
	mad.lo.s32 	%r25, %r13, %r24, %r1;
	mul.wide.s32 	%rd55, %r25, 4;
	add.s64 	%rd130, %rd1, %rd55;
	mul.wide.s32 	%rd56, %r4, 4;
	add.s64 	%rd129, %rd2, %rd56;
	mov.f32 	%f1159, 0f00000000;
	mul.wide.s32 	%rd57, %r6, 4;
	mul.wide.s32 	%rd59, %r13, 16;
	mov.f32 	%f1158, %f1159;
	mov.f32 	%f1157, %f1159;
	mov.f32 	%f1156, %f1159;
	mov.f32 	%f1155, %f1159;
	mov.f32 	%f1154, %f1159;
	mov.f32 	%f1153, %f1159;
	mov.f32 	%f1152, %f1159;
	mov.f32 	%f1151, %f1159;
	mov.f32 	%f1150, %f1159;
	mov.f32 	%f1149, %f1159;
	mov.f32 	%f1148, %f1159;
	mov.f32 	%f1147, %f1159;
	mov.f32 	%f1146, %f1159;
	mov.f32 	%f1145, %f1159;
	mov.f32 	%f1144, %f1159;
$L__BB0_2:
	ld.global.f32 	%f293, [%rd130];
	st.shared.f32 	[%r5], %f293;
	add.s64 	%rd58, %rd130, %rd57;
	ld.global.f32 	%f294, [%rd58];
	st.shared.f32 	[%r5+16], %f294;
	add.s64 	%rd60, %rd58, %rd59;
	ld.global.f32 	%f295, [%rd60];
	st.shared.f32 	[%r5+32], %f295;
	add.s64 	%rd61, %rd60, %rd59;
	ld.global.f32 	%f296, [%rd61];
	st.shared.f32 	[%r5+48], %f296;
	bar.sync 	0;
	setp.lt.s32 	%p2, %r29, 16;
	@%p2 bra 	$L__BB0_4;
	add.s64 	%rd8, %rd129, %rd3;
	ld.global.f32 	%f297, [%rd129];
	ld.shared.f32 	%f298, [_ZZ14sgemmNN_deviceiiPKfiS0_iPfiiffE1b];
	fma.rn.f32 	%f299, %f297, %f298, %f1159;
	ld.shared.f32 	%f300, [_ZZ14sgemmNN_deviceiiPKfiS0_iPfiiffE1b+4];
	fma.rn.f32 	%f301, %f297, %f300, %f1158;
	ld.shared.f32 	%f302, [_ZZ14sgemmNN_deviceiiPKfiS0_iPfiiffE1b+8];
	fma.rn.f32 	%f303, %f297, %f302, %f1157;
	ld.shared.f32 	%f304, [_ZZ14sgemmNN_deviceiiPKfiS0_iPfiiffE1b+12];
	fma.rn.f32 	%f305, %f297, %f304, %f1156;
	ld.shared.f32 	%f306, [_ZZ14sgemmNN_deviceiiPKfiS0_iPfiiffE1b+16];
	fma.rn.f32 	%f307, %f297, %f306, %f1155;
	ld.shared.f32 	%f308, [_ZZ14sgemmNN_deviceiiPKfiS0_iPfiiffE1b+20];
	fma.rn.f32 	%f309, %f297, %f308, %f1154;
	ld.shared.f32 	%f310, [_ZZ14sgemmNN_deviceiiPKfiS0_iPfiiffE1b+24];
	fma.rn.f32 	%f311, %f297, %f310, %f1153;
	ld.shared.f32 	%f312, [_ZZ14sgemmNN_deviceiiPKfiS0_iPfiiffE1b+28];
	fma.rn.f32 	%f313, %f297, %f312, %f1152;
	ld.shared.f32 	%f314, [_ZZ14sgemmNN_deviceiiPKfiS0_iPfiiffE1b+32];
	fma.rn.f32 	%f315, %f297, %f314, %f1151;
	ld.shared.f32 	%f316, [_ZZ14sgemmNN_deviceiiPKfiS0_iPfiiffE1b+36];
	fma.rn.f32 	%f317, %f297, %f316, %f1150;
	ld.shared.f32 	%f318, [_ZZ14sgemmNN_deviceiiPKfiS0_iPfiiffE1b+40];
	fma.rn.f32 	%f319, %f297, %f318, %f1149;
	ld.shared.f32 	%f320, [_ZZ14sgemmNN_deviceiiPKfiS0_iPfiiffE1b+44];
	fma.rn.f32 	%f321, %f297, %f320, %f1148;
	ld.shared.f32 	%f322, [_ZZ14sgemmNN_deviceiiPKfiS0_iPfiiffE1b+48];
	fma.rn.f32 	%f323, %f297, %f322, %f1147;
	ld.shared.f32 	%f324, [_ZZ14sgemmNN_deviceiiPKfiS0_iPfiiffE1b+52];
	fma.rn.f32 	%f325, %f297, %f324, %f1146;
	ld.shared.f32 	%f326, [_ZZ14sgemmNN_deviceiiPKfiS0_iPfiiffE1b+56];
	fma.rn.f32 	%f327, %f297, %f326, %f1145;
	ld.shared.f32 	%f328, [_ZZ14sgemmNN_deviceiiPKfiS0_iPfiiffE1b+60];
	fma.rn.f32 	%f329, %f297, %f328, %f1144;
	mul.wide.s32 	%rd62, %r12, -60;
	add.s64 	%rd63, %rd8, %rd62;
	ld.global.f32 	%f330, [%rd63];
	ld.shared.f32 	%f331, [_ZZ14sgemmNN_deviceiiPKfiS0_iPfiiffE1b+68];
	fma.rn.f32 	%f332, %f330, %f331, %f299;
	ld.shared.f32 	%f333, [_ZZ14sgemmNN_deviceiiPKfiS0_iPfiiffE1b+72];
	fma.rn.f32 	%f334, %f330, %f333, %f301;
	ld.shared.f32 	%f335, [_ZZ14sgemmNN_deviceiiPKfiS0_iPfiiffE1b+76];
	fma.rn.f32 	%f336, %f330, %f335, %f303;
	ld.shared.f32 	%f337, [_ZZ14sgemmNN_deviceiiPKfiS0_iPfiiffE1b+80];
	fma.rn.f32 	%f338, %f330, %f337, %f305;
	ld.shared.f32 	%f339, [_ZZ14sgemmNN_deviceiiPKfiS0_iPfiiffE1b+84];
	fma.rn.f32 	%f340, %f330, %f339, %f307;
	ld.shared.f32 	%f341, [_ZZ14sgemmNN_deviceiiPKfiS0_iPfiiffE1b+88];
	fma.rn.f32 	%f342, %f330, %f341, %f309;
	ld.shared.f32 	%f343, [_ZZ14sgemmNN_deviceiiPKfiS0_iPfiiffE1b+92];
	fma.rn.f32 	%f344, %f330, %f343, %f311;
	ld.shared.f32 	%f345, [_ZZ14sgemmNN_deviceiiPKfiS0_iPfiiffE1b+96];
	fma.rn.f32 	%f346, %f330, %f345, %f313;
	ld.shared.f32 	%f347, [_ZZ14sgemmNN_deviceiiPKfiS0_iPfiiffE1b+100];
	fma.rn.f32 	%f348, %f330, %f347, %f315;
	ld.shared.f32 	%f349, [_ZZ14sgemmNN_deviceiiPKfiS0_iPfiiffE1b+104];
	fma.rn.f32 	%f350, %f330, %f349, %f317;
	ld.shared.f32 	%f351, [_ZZ14sgemmNN_deviceiiPKfiS0_iPfiiffE1b+108];
	fma.rn.f32 	%f352, %f330, %f351, %f319;
	ld.shared.f32 	%f353, [_ZZ14sgemmNN_deviceiiPKfiS0_iPfiiffE1b+112];
	fma.rn.f32 	%f354, %f330, %f353, %f321;
	ld.shared.f32 	%f355, [_ZZ14sgemmNN_deviceiiPKfiS0_iPfiiffE1b+116];
	fma.rn.f32 	%f356, %f330, %f355, %f323;
	ld.shared.f32 	%f357, [_ZZ14sgemmNN_deviceiiPKfiS0_iPfiiffE1b+120];
	fma.rn.f32 	%f358, %f330, %f357, %f325;
	ld.shared.f32 	%f359, [_ZZ14sgemmNN_deviceiiPKfiS0_iPfiiffE1b+124];
	fma.rn.f32 	%f360, %f330, %f359, %f327;
	ld.shared.f32 	%f361, [_ZZ14sgemmNN_deviceiiPKfiS0_iPfiiffE1b+128];
	fma.rn.f32 	%f362, %f330, %f361, %f329;
	mul.wide.s32 	%rd64, %r12, 4;
	add.s64 	%rd65, %rd63, %rd64;
	ld.global.f32 	%f363, [%rd65];
	ld.shared.f32 	%f364, [_ZZ14sgemmNN_deviceiiPKfiS0_iPfiiffE1b+136];
	fma.rn.f32 	%f365, %f363, %f364, %f332;
	ld.shared.f32 	%f366, [_ZZ14sgemmNN_deviceiiPKfiS0_iPfiiffE1b+140];
	fma.rn.f32 	%f367, %f363, %f366, %f334;
	ld.shared.f32 	%f368, [_ZZ14sgemmNN_deviceiiPKfiS0_iPfiiffE1b+144];
	fma.rn.f32 	%f369, %f363, %f368, %f336;
	ld.shared.f32 	%f370, [_ZZ14sgemmNN_deviceiiPKfiS0_iPfiiffE1b+148];
	fma.rn.f32 	%f371, %f363, %f370, %f338;
	ld.shared.f32 	%f372, [_ZZ14sgemmNN_deviceiiPKfiS0_iPfiiffE1b+152];
	fma.rn.f32 	%f373, %f363, %f372, %f340;
	ld.shared.f32 	%f374, [_ZZ14sgemmNN_deviceiiPKfiS0_iPfiiffE1b+156];
	fma.rn.f32 	%f375, %f363, %f374, %f342;
	ld.shared.f32 	%f376, [_ZZ14sgemmNN_deviceiiPKfiS0_iPfiiffE1b+160];
	fma.rn.f32 	%f377, %f363, %f376, %f344;
	ld.shared.f32 	%f378, [_ZZ14sgemmNN_deviceiiPKfiS0_iPfiiffE1b+164];
	fma.rn.f32 	%f379, %f363, %f378, %f346;
	ld.shared.f32 	%f380, [_ZZ14sgemmNN_deviceiiPKfiS0_iPfiiffE1b+168];
	fma.rn.f32 	%f381, %f363, %f380, %f348;
	ld.shared.f32 	%f382, [_ZZ14sgemmNN_deviceiiPKfiS0_iPfiiffE1b+172];
	fma.rn.f32 	%f383, %f363, %f382, %f350;
	ld.shared.f32 	%f384, [_ZZ14sgemmNN_deviceiiPKfiS0_iPfiiffE1b+176];
	fma.rn.f32 	%f385, %f363, %f384, %f352;
	ld.shared.f32 	%f386, [_ZZ14sgemmNN_deviceiiPKfiS0_iPfiiffE1b+180];
	fma.rn.f32 	%f387, %f363, %f386, %f354;
	ld.shared.f32 	%f388, [_ZZ14sgemmNN_deviceiiPKfiS0_iPfiiffE1b+184];
	fma.rn.f32 	%f389, %f363, %f388, %f356;
	ld.shared.f32 	%f390, [_ZZ14sgemmNN_deviceiiPKfiS0_iPfiiffE1b+188];
	fma.rn.f32 	%f391, %f363, %f390, %f358;
	ld.shared.f32 	%f392, [_ZZ14sgemmNN_deviceiiPKfiS0_iPfiiffE1b+192];
	fma.rn.f32 	%f393, %f363, %f392, %f360;
	ld.shared.f32 	%f394, [_ZZ14sgemmNN_deviceiiPKfiS0_iPfiiffE1b+196];
	fma.rn.f32 	%f395, %f363, %f394, %f362;
	add.s64 	%rd66, %rd65, %rd64;
	ld.global.f32 	%f396, [%rd66];
	ld.shared.f32 	%f397, [_ZZ14sgemmNN_deviceiiPKfiS0_iPfiiffE1b+204];
	fma.rn.f32 	%f398, %f396, %f397, %f365;
	ld.shared.f32 	%f399, [_ZZ14sgemmNN_deviceiiPKfiS0_iPfiiffE1b+208];
	fma.rn.f32 	%f400, %f396, %f399, %f367;
	ld.shared.f32 	%f401, [_ZZ14sgemmNN_deviceiiPKfiS0_iPfiiffE1b+212];
	fma.rn.f32 	%f402, %f396, %f401, %f369;
	ld.shared.f32 	%f403, [_ZZ14sgemmNN_deviceiiPKfiS0_iPfiiffE1b+216];
	fma.rn.f32 	%f404, %f396, %f403, %f371;
	ld.shared.f32 	%f405, [_ZZ14sgemmNN_deviceiiPKfiS0_iPfiiffE1b+220];
	fma.rn.f32 	%f406, %f396, %f405, %f373;
	ld.shared.f32 	%f407, [_ZZ14sgemmNN_deviceiiPKfiS0_iPfiiffE1b+224];
	fma.rn.f32 	%f408, %f396, %f407, %f375;
	ld.shared.f32 	%f409, [_ZZ14sgemmNN_deviceiiPKfiS0_iPfiiffE1b+228];
	fma.rn.f32 	%f410, %f396, %f409, %f377;
	ld.shared.f32 	%f411, [_ZZ14sgemmNN_deviceiiPKfiS0_iPfiiffE1b+232];
	fma.rn.f32 	%f412, %f396, %f411, %f379;
	ld.shared.f32 	%f413, [_ZZ14sgemmNN_deviceiiPKfiS0_iPfiiffE1b+236];
	fma.rn.f32 	%f414, %f396, %f413, %f381;
	ld.shared.f32 	%f415, [_ZZ14sgemmNN_deviceiiPKfiS0_iPfiiffE1b+240];
	fma.rn.f32 	%f416, %f396, %f415, %f383;
	ld.shared.f32 	%f417, [_ZZ14sgemmNN_deviceiiPKfiS0_iPfiiffE1b+244];
	fma.rn.f32 	%f418, %f396, %f417, %f385;
	ld.shared.f32 	%f419, [_ZZ14sgemmNN_deviceiiPKfiS0_iPfiiffE1b+248];
	fma.rn.f32 	%f420, %f396, %f419, %f387;
	ld.shared.f32 	%f421, [_ZZ14sgemmNN_deviceiiPKfiS0_iPfiiffE1b+252];
	fma.rn.f32 	%f422, %f396, %f421, %f389;
	ld.shared.f32 	%f423, [_ZZ14sgemmNN_deviceiiPKfiS0_iPfiiffE1b+256];
	fma.rn.f32 	%f424, %f396, %f423, %f391;
	ld.shared.f32 	%f425, [_ZZ14sgemmNN_deviceiiPKfiS0_iPfiiffE1b+260];
	fma.rn.f32 	%f426, %f396, %f425, %f393;
	ld.shared.f32 	%f427, [_ZZ14sgemmNN_deviceiiPKfiS0_iPfiiffE1b+264];
	fma.rn.f32 	%f428, %f396, %f427, %f395;
	add.s64 	%rd67, %rd66, %rd64;
	ld.global.f32 	%f429, [%rd67];
	ld.shared.f32 	%f430, [_ZZ14sgemmNN_deviceiiPKfiS0_iPfiiffE1b+272];
	fma.rn.f32 	%f431, %f429, %f430, %f398;
	ld.shared.f32 	%f432, [_ZZ14sgemmNN_deviceiiPKfiS0_iPfiiffE1b+276];
	fma.rn.f32 	%f433, %f429, %f432, %f400;
	ld.shared.f32 	%f434, [_ZZ14sgemmNN_deviceiiPKfiS0_iPfiiffE1b+280];
	fma.rn.f32 	%f435, %f429, %f434, %f402;
	ld.shared.f32 	%f436, [_ZZ14sgemmNN_deviceiiPKfiS0_iPfiiffE1b+284];
	fma.rn.f32 	%f437, %f429, %f436, %f404;
	ld.shared.f32 	%f438, [_ZZ14sgemmNN_deviceiiPKfiS0_iPfiiffE1b+288];
	fma.rn.f32 	%f439, %f429, %f438, %f406;
	ld.shared.f32 	%f440, [_ZZ14sgemmNN_deviceiiPKfiS0_iPfiiffE1b+292];
	fma.rn.f32 	%f441, %f429, %f440, %f408;
	ld.shared.f32 	%f442, [_ZZ14sgemmNN_deviceiiPKfiS0_iPfiiffE1b+296];
	fma.rn.f32 	%f443, %f429, %f442, %f410;
	ld.shared.f32 	%f444, [_ZZ14sgemmNN_deviceiiPKfiS0_iPfiiffE1b+300];
	fma.rn.f32 	%f445, %f429, %f444, %f412;
	ld.shared.f32 	%f446, [_ZZ14sgemmNN_deviceiiPKfiS0_iPfiiffE1b+304];
	fma.rn.f32 	%f447, %f429, %f446, %f414;
	ld.shared.f32 	%f448, [_ZZ14sgemmNN_deviceiiPKfiS0_iPfiiffE1b+308];
	fma.rn.f32 	%f449, %f429, %f448, %f416;
	ld.shared.f32 	%f450, [_ZZ14sgemmNN_deviceiiPKfiS0_iPfiiffE1b+312];
	fma.rn.f32 	%f451, %f429, %f450, %f418;
	ld.shared.f32 	%f452, [_ZZ14sgemmNN_deviceiiPKfiS0_iPfiiffE1b+316];
	fma.rn.f32 	%f453, %f429, %f452, %f420;
	ld.shared.f32 	%f454, [_ZZ14sgemmNN_deviceiiPKfiS0_iPfiiffE1b+320];
	fma.rn.f32 	%f455, %f429, %f454, %f422;
	ld.shared.f32 	%f456, [_ZZ14sgemmNN_deviceiiPKfiS0_iPfiiffE1b+324];
	fma.rn.f32 	%f457, %f429, %f456, %f424;
	ld.shared.f32 	%f458, [_ZZ14sgemmNN_deviceiiPKfiS0_iPfiiffE1b+328];
	fma.rn.f32 	%f459, %f429, %f458, %f426;
	ld.shared.f32 	%f460, [_ZZ14sgemmNN_deviceiiPKfiS0_iPfiiffE1b+332];
	fma.rn.f32 	%f461, %f429, %f460, %f428;
	add.s64 	%rd68, %rd67, %rd64;
	ld.global.f32 	%f462, [%rd68];
	ld.shared.f32 	%f463, [_ZZ14sgemmNN_deviceiiPKfiS0_iPfiiffE1b+340];
	fma.rn.f32 	%f464, %f462, %f463, %f431;
	ld.shared.f32 	%f465, [_ZZ14sgemmNN_deviceiiPKfiS0_iPfiiffE1b+344];
	fma.rn.f32 	%f466, %f462, %f465, %f433;
	ld.shared.f32 	%f467, [_ZZ14sgemmNN_deviceiiPKfiS0_iPfiiffE1b+348];
	fma.rn.f32 	%f468, %f462, %f467, %f435;
	ld.shared.f32 	%f469, [_ZZ14sgemmNN_deviceiiPKfiS0_iPfiiffE1b+352];
	fma.rn.f32 	%f470, %f462, %f469, %f437;
	ld.shared.f32 	%f471, [_ZZ14sgemmNN_deviceiiPKfiS0_iPfiiffE1b+356];
	fma.rn.f32 	%f472, %f462, %f471, %f439;
	ld.shared.f32 	%f473, [_ZZ14sgemmNN_deviceiiPKfiS0_iPfiiffE1b+360];
	fma.rn.f32 	%f474, %f462, %f473, %f441;
	ld.shared.f32 	%f475, [_ZZ14sgemmNN_deviceiiPKfiS0_iPfiiffE1b+364];
	fma.rn.f32 	%f476, %f462, %f475, %f443;
	ld.shared.f32 	%f477, [_ZZ14sgemmNN_deviceiiPKfiS0_iPfiiffE1b+368];
	fma.rn.f32 	%f478, %f462, %f477, %f445;
	ld.shared.f32 	%f479, [_ZZ14sgemmNN_deviceiiPKfiS0_iPfiiffE1b+372];
	fma.rn.f32 	%f480, %f462, %f479, %f447;
	ld.shared.f32 	%f481, [_ZZ14sgemmNN_deviceiiPKfiS0_iPfiiffE1b+376];
	fma.rn.f32 	%f482, %f462, %f481, %f449;
	ld.shared.f32 	%f483, [_ZZ14sgemmNN_deviceiiPKfiS0_iPfiiffE1b+380];
	fma.rn.f32 	%f484, %f462, %f483, %f451;
	ld.shared.f32 	%f485, [_ZZ14sgemmNN_deviceiiPKfiS0_iPfiiffE1b+384];
	fma.rn.f32 	%f486, %f462, %f485, %f453;
	ld.shared.f32 	%f487, [_ZZ14sgemmNN_deviceiiPKfiS0_iPfiiffE1b+388];
	fma.rn.f32 	%f488, %f462, %f487, %f455;
	ld.shared.f32 	%f489, [_ZZ14sgemmNN_deviceiiPKfiS0_iPfiiffE1b+392];
	fma.rn.f32 	%f490, %f462, %f489, %f457;
	ld.shared.f32 	%f491, [_ZZ14sgemmNN_deviceiiPKfiS0_iPfiiffE1b+396];
	fma.rn.f32 	%f492, %f462, %f491, %f459;
	ld.shared.f32 	%f493, [_ZZ14sgemmNN_deviceiiPKfiS0_iPfiiffE1b+400];
	fma.rn.f32 	%f494, %f462, %f493, %f461;
	add.s64 	%rd69, %rd68, %rd64;
	ld.global.f32 	%f495, [%rd69];
	ld.shared.f32 	%f496, [_ZZ14sgemmNN_deviceiiPKfiS0_iPfiiffE1b+408];
	fma.rn.f32 	%f497, %f495, %f496, %f464;
	ld.shared.f32 	%f498, [_ZZ14sgemmNN_deviceiiPKfiS0_iPfiiffE1b+412];
	fma.rn.f32 	%f499, %f495, %f498, %f466;
	ld.shared.f32 	%f500, [_ZZ14sgemmNN_deviceiiPKfiS0_iPfiiffE1b+416];
	fma.rn.f32 	%f501, %f495, %f500, %f468;
	ld.shared.f32 	%f502, [_ZZ14sgemmNN_deviceiiPKfiS0_iPfiiffE1b+420];
	fma.rn.f32 	%f503, %f495, %f502, %f470;
	ld.shared.f32 	%f504, [_ZZ14sgemmNN_deviceiiPKfiS0_iPfiiffE1b+424];
	fma.rn.f32 	%f505, %f495, %f504, %f472;
	ld.shared.f32 	%f506, [_ZZ14sgemmNN_deviceiiPKfiS0_iPfiiffE1b+428];
	fma.rn.f32 	%f507, %f495, %f506, %f474;
	ld.shared.f32 	%f508, [_ZZ14sgemmNN_deviceiiPKfiS0_iPfiiffE1b+432];
	fma.rn.f32 	%f509, %f495, %f508, %f476;
	ld.shared.f32 	%f510, [_ZZ14sgemmNN_deviceiiPKfiS0_iPfiiffE1b+436];
	fma.rn.f32 	%f511, %f495, %f510, %f478;
	ld.shared.f32 	%f512, [_ZZ14sgemmNN_deviceiiPKfiS0_iPfiiffE1b+440];
	fma.rn.f32 	%f513, %f495, %f512, %f480;
	ld.shared.f32 	%f514, [_ZZ14sgemmNN_deviceiiPKfiS0_iPfiiffE1b+444];
	fma.rn.f32 	%f515, %f495, %f514, %f482;
	ld.shared.f32 	%f516, [_ZZ14sgemmNN_deviceiiPKfiS0_iPfiiffE1b+448];
	fma.rn.f32 	%f517, %f495, %f516, %f484;
	ld.shared.f32 	%f518, [_ZZ14sgemmNN_deviceiiPKfiS0_iPfiiffE1b+452];
	fma.rn.f32 	%f519, %f495, %f518, %f486;
	ld.shared.f32 	%f520, [_ZZ14sgemmNN_deviceiiPKfiS0_iPfiiffE1b+456];
	fma.rn.f32 	%f521, %f495, %f520, %f488;
	ld.shared.f32 	%f522, [_ZZ14sgemmNN_deviceiiPKfiS0_iPfiiffE1b+460];
	fma.rn.f32 	%f523, %f495, %f522, %f490;
	ld.shared.f32 	%f524, [_ZZ14sgemmNN_deviceiiPKfiS0_iPfiiffE1b+464];
	fma.rn.f32 	%f525, %f495, %f524, %f492;
	ld.shared.f32 	%f526, [_ZZ14sgemmNN_deviceiiPKfiS0_iPfiiffE1b+468];
	fma.rn.f32 	%f527, %f495, %f526, %f494;
	add.s64 	%rd70, %rd69, %rd64;
	ld.global.f32 	%f528, [%rd70];
	ld.shared.f32 	%f529, [_ZZ14sgemmNN_deviceiiPKfiS0_iPfiiffE1b+476];
	fma.rn.f32 	%f530, %f528, %f529, %f497;
	ld.shared.f32 	%f531, [_ZZ14sgemmNN_deviceiiPKfiS0_iPfiiffE1b+480];
	fma.rn.f32 	%f532, %f528, %f531, %f499;
	ld.shared.f32 	%f533, [_ZZ14sgemmNN_deviceiiPKfiS0_iPfiiffE1b+484];
	fma.rn.f32 	%f534, %f528, %f533, %f501;
	ld.shared.f32 	%f535, [_ZZ14sgemmNN_deviceiiPKfiS0_iPfiiffE1b+488];
	fma.rn.f32 	%f536, %f528, %f535, %f503;
	ld.shared.f32 	%f537, [_ZZ14sgemmNN_deviceiiPKfiS0_iPfiiffE1b+492];
	fma.rn.f32 	%f538, %f528, %f537, %f505;
	ld.shared.f32 	%f539, [_ZZ14sgemmNN_deviceiiPKfiS0_iPfiiffE1b+496];
	fma.rn.f32 	%f540, %f528, %f539, %f507;
	ld.shared.f32 	%f541, [_ZZ14sgemmNN_deviceiiPKfiS0_iPfiiffE1b+500];
	fma.rn.f32 	%f542, %f528, %f541, %f509;
	ld.shared.f32 	%f543, [_ZZ14sgemmNN_deviceiiPKfiS0_iPfiiffE1b+504];
	fma.rn.f32 	%f544, %f528, %f543, %f511;
	ld.shared.f32 	%f545, [_ZZ14sgemmNN_deviceiiPKfiS0_iPfiiffE1b+508];
	fma.rn.f32 	%f546, %f528, %f545, %f513;
	ld.shared.f32 	%f547, [_ZZ14sgemmNN_deviceiiPKfiS0_iPfiiffE1b+512];
	fma.rn.f32 	%f548, %f528, %f547, %f515;
	ld.shared.f32 	%f549, [_ZZ14sgemmNN_deviceiiPKfiS0_iPfiiffE1b+516];
	fma.rn.f32 	%f550, %f528, %f549, %f517;
	ld.shared.f32 	%f551, [_ZZ14sgemmNN_deviceiiPKfiS0_iPfiiffE1b+520];
	fma.rn.f32 	%f552, %f528, %f551, %f519;
	ld.shared.f32 	%f553, [_ZZ14sgemmNN_deviceiiPKfiS0_iPfiiffE1b+524];
	fma.rn.f32 	%f554, %f528, %f553, %f521;
	ld.shared.f32 	%f555, [_ZZ14sgemmNN_deviceiiPKfiS0_iPfiiffE1b+528];
	fma.rn.f32 	%f556, %f528, %f555, %f523;
	ld.shared.f32 	%f557, [_ZZ14sgemmNN_deviceiiPKfiS0_iPfiiffE1b+532];
	fma.rn.f32 	%f558, %f528, %f557, %f525;
	ld.shared.f32 	%f559, [_ZZ14sgemmNN_deviceiiPKfiS0_iPfiiffE1b+536];
	fma.rn.f32 	%f560, %f528, %f559, %f527;
	add.s64 	%rd71, %rd70, %rd64;
	ld.global.f32 	%f561, [%rd71];
	ld.shared.f32 	%f562, [_ZZ14sgemmNN_deviceiiPKfiS0_iPfiiffE1b+544];
	fma.rn.f32 	%f563, %f561, %f562, %f530;
	ld.shared.f32 	%f564, [_ZZ14sgemmNN_deviceiiPKfiS0_iPfiiffE1b+548];
	fma.rn.f32 	%f565, %f561, %f564, %f532;
	ld.shared.f32 	%f566, [_ZZ14sgemmNN_deviceiiPKfiS0_iPfiiffE1b+552];
	fma.rn.f32 	%f567, %f561, %f566, %f534;
	ld.shared.f32 	%f568, [_ZZ14sgemmNN_deviceiiPKfiS0_iPfiiffE1b+556];
	fma.rn.f32 	%f569, %f561, %f568, %f536;
	ld.shared.f32 	%f570, [_ZZ14sgemmNN_deviceiiPKfiS0_iPfiiffE1b+560];
	fma.rn.f32 	%f571, %f561, %f570, %f538;
	ld.shared.f32 	%f572, [_ZZ14sgemmNN_deviceiiPKfiS0_iPfiiffE1b+564];
	fma.rn.f32 	%f573, %f561, %f572, %f540;
	ld.shared.f32 	%f574, [_ZZ14sgemmNN_deviceiiPKfiS0_iPfiiffE1b+568];
	fma.rn.f32 	%f575, %f561, %f574, %f542;
	ld.shared.f32 	%f576, [_ZZ14sgemmNN_deviceiiPKfiS0_iPfiiffE1b+572];
	fma.rn.f32 	%f577, %f561, %f576, %f544;
	ld.shared.f32 	%f578, [_ZZ14sgemmNN_deviceiiPKfiS0_iPfiiffE1b+576];
	fma.rn.f32 	%f579, %f561, %f578, %f546;
	ld.shared.f32 	%f580, [_ZZ14sgemmNN_deviceiiPKfiS0_iPfiiffE1b+580];
	fma.rn.f32 	%f581, %f561, %f580, %f548;
	ld.shared.f32 	%f582, [_ZZ14sgemmNN_deviceiiPKfiS0_iPfiiffE1b+584];
	fma.rn.f32 	%f583, %f561, %f582, %f550;
	ld.shared.f32 	%f584, [_ZZ14sgemmNN_deviceiiPKfiS0_iPfiiffE1b+588];
	fma.rn.f32 	%f585, %f561, %f584, %f552;
	ld.shared.f32 	%f586, [_ZZ14sgemmNN_deviceiiPKfiS0_iPfiiffE1b+592];
	fma.rn.f32 	%f587, %f561, %f586, %f554;
	ld.shared.f32 	%f588, [_ZZ14sgemmNN_deviceiiPKfiS0_iPfiiffE1b+596];
	fma.rn.f32 	%f589, %f561, %f588, %f556;
	ld.shared.f32 	%f590, [_ZZ14sgemmNN_deviceiiPKfiS0_iPfiiffE1b+600];
	fma.rn.f32 	%f591, %f561, %f590, %f558;
	ld.shared.f32 	%f592, [_ZZ14sgemmNN_deviceiiPKfiS0_iPfiiffE1b+604];
	fma.rn.f32 	%f593, %f561, %f592, %f560;
	add.s64 	%rd72, %rd71, %rd64;
	ld.global.f32 	%f594, [%rd72];
	ld.shared.f32 	%f595, [_ZZ14sgemmNN_deviceiiPKfiS0_iPfiiffE1b+612];
	fma.rn.f32 	%f596, %f594, %f595, %f563;
	ld.shared.f32 	%f597, [_ZZ14sgemmNN_deviceiiPKfiS0_iPfiiffE1b+616];
	fma.rn.f32 	%f598, %f594, %f597, %f565;
	ld.shared.f32 	%f599, [_ZZ14sgemmNN_deviceiiPKfiS0_iPfiiffE1b+620];
	fma.rn.f32 	%f600, %f594, %f599, %f567;
	ld.shared.f32 	%f601, [_ZZ14sgemmNN_deviceiiPKfiS0_iPfiiffE1b+624];
	fma.rn.f32 	%f602, %f594, %f601, %f569;
	ld.shared.f32 	%f603, [_ZZ14sgemmNN_deviceiiPKfiS0_iPfiiffE1b+628];
	fma.rn.f32 	%f604, %f594, %f603, %f571;
	ld.shared.f32 	%f605, [_ZZ14sgemmNN_deviceiiPKfiS0_iPfiiffE1b+632];
	fma.rn.f32 	%f606, %f594, %f605, %f573;
	ld.shared.f32 	%f607, [_ZZ14sgemmNN_deviceiiPKfiS0_iPfiiffE1b+636];
	fma.rn.f32 	%f608, %f594, %f607, %f575;
	ld.shared.f32 	%f609, [_ZZ14sgemmNN_deviceiiPKfiS0_iPfiiffE1b+640];
	fma.rn.f32 	%f610, %f594, %f609, %f577;
	ld.shared.f32 	%f611, [_ZZ14sgemmNN_deviceiiPKfiS0_iPfiiffE1b+644];
	fma.rn.f32 	%f612, %f594, %f611, %f579;
	ld.shared.f32 	%f613, [_ZZ14sgemmNN_deviceiiPKfiS0_iPfiiffE1b+648];
	fma.rn.f32 	%f614, %f594, %f613, %f581;
	ld.shared.f32 	%f615, [_ZZ14sgemmNN_deviceiiPKfiS0_iPfiiffE1b+652];
	fma.rn.f32 	%f616, %f594, %f615, %f583;
	ld.shared.f32 	%f617, [_ZZ14sgemmNN_deviceiiPKfiS0_iPfiiffE1b+656];
	fma.rn.f32 	%f618, %f594, %f617, %f585;
	ld.shared.f32 	%f619, [_ZZ14sgemmNN_deviceiiPKfiS0_iPfiiffE1b+660];
	fma.rn.f32 	%f620, %f594, %f619, %f587;
	ld.shared.f32 	%f621, [_ZZ14sgemmNN_deviceiiPKfiS0_iPfiiffE1b+664];
	fma.rn.f32 	%f622, %f594, %f621, %f589;
	ld.shared.f32 	%f623, [_ZZ14sgemmNN_deviceiiPKfiS0_iPfiiffE1b+668];
	fma.rn.f32 	%f624, %f594, %f623, %f591;
	ld.shared.f32 	%f625, [_ZZ14sgemmNN_deviceiiPKfiS0_iPfiiffE1b+672];
	fma.rn.f32 	%f626, %f594, %f625, %f593;
	add.s64 	%rd73, %rd72, %rd64;
	ld.global.f32 	%f627, [%rd73];
	ld.shared.f32 	%f628, [_ZZ14sgemmNN_deviceiiPKfiS0_iPfiiffE1b+680];
	fma.rn.f32 	%f629, %f627, %f628, %f596;
	ld.shared.f32 	%f630, [_ZZ14sgemmNN_deviceiiPKfiS0_iPfiiffE1b+684];
	fma.rn.f32 	%f631, %f627, %f630, %f598;
	ld.shared.f32 	%f632, [_ZZ14sgemmNN_deviceiiPKfiS0_iPfiiffE1b+688];
	fma.rn.f32 	%f633, %f627, %f632, %f600;
	ld.shared.f32 	%f634, [_ZZ14sgemmNN_deviceiiPKfiS0_iPfiiffE1b+692];
	fma.rn.f32 	%f635, %f627, %f634, %f602;
	ld.shared.f32 	%f636, [_ZZ14sgemmNN_deviceiiPKfiS0_iPfiiffE1b+696];
	fma.rn.f32 	%f637, %f627, %f636, %f604;
	ld.shared.f32 	%f638, [_ZZ14sgemmNN_deviceiiPKfiS0_iPfiiffE1b+700];
	fma.rn.f32 	%f639, %f627, %f638, %f606;
	ld.shared.f32 	%f640, [_ZZ14sgemmNN_deviceiiPKfiS0_iPfiiffE1b+704];
	fma.rn.f32 	%f641, %f627, %f640, %f608;
	ld.shared.f32 	%f642, [_ZZ14sgemmNN_deviceiiPKfiS0_iPfiiffE1b+708];
	fma.rn.f32 	%f643, %f627, %f642, %f610;
	ld.shared.f32 	%f644, [_ZZ14sgemmNN_deviceiiPKfiS0_iPfiiffE1b+712];
	fma.rn.f32 	%f645, %f627, %f644, %f612;
	ld.shared.f32 	%f646, [_ZZ14sgemmNN_deviceiiPKfiS0_iPfiiffE1b+716];
	fma.rn.f32 	%f647, %f627, %f646, %f614;
	ld.shared.f32 	%f648, [_ZZ14sgemmNN_deviceiiPKfiS0_iPfiiffE1b+720];
	fma.rn.f32 	%f649, %f627, %f648, %f616;
	ld.shared.f32 	%f650, [_ZZ14sgemmNN_deviceiiPKfiS0_iPfiiffE1b+724];
	fma.rn.f32 	%f651, %f627, %f650, %f618;
	ld.shared.f32 	%f652, [_ZZ14sgemmNN_deviceiiPKfiS0_iPfiiffE1b+728];
	fma.rn.f32 	%f653, %f627, %f652, %f620;
	ld.shared.f32 	%f654, [_ZZ14sgemmNN_deviceiiPKfiS0_iPfiiffE1b+732];
	fma.rn.f32 	%f655, %f627, %f654, %f622;
	ld.shared.f32 	%f656, [_ZZ14sgemmNN_deviceiiPKfiS0_iPfiiffE1b+736];
	fma.rn.f32 	%f657, %f627, %f656, %f624;
	ld.shared.f32 	%f658, [_ZZ14sgemmNN_deviceiiPKfiS0_iPfiiffE1b+740];
	fma.rn.f32 	%f659, %f627, %f658, %f626;
	add.s64 	%rd74, %rd73, %rd64;
	ld.global.f32 	%f660, [%rd74];
	ld.shared.f32 	%f661, [_ZZ14sgemmNN_deviceiiPKfiS0_iPfiiffE1b+748];
	fma.rn.f32 	%f662, %f660, %f661, %f629;
	ld.shared.f32 	%f663, [_ZZ14sgemmNN_deviceiiPKfiS0_iPfiiffE1b+752];
	fma.rn.f32 	%f664, %f660, %f663, %f631;
	ld.shared.f32 	%f665, [_ZZ14sgemmNN_deviceiiPKfiS0_iPfiiffE1b+756];
	fma.rn.f32 	%f666, %f660, %f665, %f633;
	ld.shared.f32 	%f667, [_ZZ14sgemmNN_deviceiiPKfiS0_iPfiiffE1b+760];
	fma.rn.f32 	%f668, %f660, %f667, %f635;
	ld.shared.f32 	%f669, [_ZZ14sgemmNN_deviceiiPKfiS0_iPfiiffE1b+764];
	fma.rn.f32 	%f670, %f660, %f669, %f637;
	ld.shared.f32 	%f671, [_ZZ14sgemmNN_deviceiiPKfiS0_iPfiiffE1b+768];
	fma.rn.f32 	%f672, %f660, %f671, %f639;
	ld.shared.f32 	%f673, [_ZZ14sgemmNN_deviceiiPKfiS0_iPfiiffE1b+772];
	fma.rn.f32 	%f674, %f660, %f673, %f641;
	ld.shared.f32 	%f675, [_ZZ14sgemmNN_deviceiiPKfiS0_iPfiiffE1b+776];
	fma.rn.f32 	%f676, %f660, %f675, %f643;
	ld.shared.f32 	%f677, [_ZZ14sgemmNN_deviceiiPKfiS0_iPfiiffE1b+780];
	fma.rn.f32 	%f678, %f660, %f677, %f645;
	ld.shared.f32 	%f679, [_ZZ14sgemmNN_deviceiiPKfiS0_iPfiiffE1b+784];
	fma.rn.f32 	%f680, %f660, %f679, %f647;
	ld.shared.f32 	%f681, [_ZZ14sgemmNN_deviceiiPKfiS0_iPfiiffE1b+788];
	fma.rn.f32 	%f682, %f660, %f681, %f649;
	ld.shared.f32 	%f683, [_ZZ14sgemmNN_deviceiiPKfiS0_iPfiiffE1b+792];
	fma.rn.f32 	%f684, %f660, %f683, %f651;
	ld.shared.f32 	%f685, [_ZZ14sgemmNN_deviceiiPKfiS0_iPfiiffE1b+796];
	fma.rn.f32 	%f686, %f660, %f685, %f653;
	ld.shared.f32 	%f687, [_ZZ14sgemmNN_deviceiiPKfiS0_iPfiiffE1b+800];
	fma.rn.f32 	%f688, %f660, %f687, %f655;
	ld.shared.f32 	%f689, [_ZZ14sgemmNN_deviceiiPKfiS0_iPfiiffE1b+804];
	fma.rn.f32 	%f690, %f660, %f689, %f657;
	ld.shared.f32 	%f691, [_ZZ14sgemmNN_deviceiiPKfiS0_iPfiiffE1b+808];
	fma.rn.f32 	%f692, %f660, %f691, %f659;
	add.s64 	%rd75, %rd74, %rd64;
	ld.global.f32 	%f693, [%rd75];
	ld.shared.f32 	%f694, [_ZZ14sgemmNN_deviceiiPKfiS0_iPfiiffE1b+816];
	fma.rn.f32 	%f695, %f693, %f694, %f662;
	ld.shared.f32 	%f696, [_ZZ14sgemmNN_deviceiiPKfiS0_iPfiiffE1b+820];
	fma.rn.f32 	%f697, %f693, %f696, %f664;
	ld.shared.f32 	%f698, [_ZZ14sgemmNN_deviceiiPKfiS0_iPfiiffE1b+824];
	fma.rn.f32 	%f699, %f693, %f698, %f666;
	ld.shared.f32 	%f700, [_ZZ14sgemmNN_deviceiiPKfiS0_iPfiiffE1b+828];
	fma.rn.f32 	%f701, %f693, %f700, %f668;
	ld.shared.f32 	%f702, [_ZZ14sgemmNN_deviceiiPKfiS0_iPfiiffE1b+832];
	fma.rn.f32 	%f703, %f693, %f702, %f670;
	ld.shared.f32 	%f704, [_ZZ14sgemmNN_deviceiiPKfiS0_iPfiiffE1b+836];
	fma.rn.f32 	%f705, %f693, %f704, %f672;
	ld.shared.f32 	%f706, [_ZZ14sgemmNN_deviceiiPKfiS0_iPfiiffE1b+840];
	fma.rn.f32 	%f707, %f693, %f706, %f674;
	ld.shared.f32 	%f708, [_ZZ14sgemmNN_deviceiiPKfiS0_iPfiiffE1b+844];
	fma.rn.f32 	%f709, %f693, %f708, %f676;
	ld.shared.f32 	%f710, [_ZZ14sgemmNN_deviceiiPKfiS0_iPfiiffE1b+848];
	fma.rn.f32 	%f711, %f693, %f710, %f678;
	ld.shared.f32 	%f712, [_ZZ14sgemmNN_deviceiiPKfiS0_iPfiiffE1b+852];
	fma.rn.f32 	%f713, %f693, %f712, %f680;
	ld.shared.f32 	%f714, [_ZZ14sgemmNN_deviceiiPKfiS0_iPfiiffE1b+856];
	fma.rn.f32 	%f715, %f693, %f714, %f682;
	ld.shared.f32 	%f716, [_ZZ14sgemmNN_deviceiiPKfiS0_iPfiiffE1b+860];
	fma.rn.f32 	%f717, %f693, %f716, %f684;
	ld.shared.f32 	%f718, [_ZZ14sgemmNN_deviceiiPKfiS0_iPfiiffE1b+864];
	fma.rn.f32 	%f719, %f693, %f718, %f686;
	ld.shared.f32 	%f720, [_ZZ14sgemmNN_deviceiiPKfiS0_iPfiiffE1b+868];
	fma.rn.f32 	%f721, %f693, %f720, %f688;
	ld.shared.f32 	%f722, [_ZZ14sgemmNN_deviceiiPKfiS0_iPfiiffE1b+872];
	fma.rn.f32 	%f723, %f693, %f722, %f690;
	ld.shared.f32 	%f724, [_ZZ14sgemmNN_deviceiiPKfiS0_iPfiiffE1b+876];
	fma.rn.f32 	%f725, %f693, %f724, %f692;
	add.s64 	%rd76, %rd75, %rd64;
	ld.global.f32 	%f726, [%rd76];
	ld.shared.f32 	%f727, [_ZZ14sgemmNN_deviceiiPKfiS0_iPfiiffE1b+884];
	fma.rn.f32 	%f728, %f726, %f727, %f695;
	ld.shared.f32 	%f729, [_ZZ14sgemmNN_deviceiiPKfiS0_iPfiiffE1b+888];
	fma.rn.f32 	%f730, %f726, %f729, %f697;
	ld.shared.f32 	%f731, [_ZZ14sgemmNN_deviceiiPKfiS0_iPfiiffE1b+892];
	fma.rn.f32 	%f732, %f726, %f731, %f699;
	ld.shared.f32 	%f733, [_ZZ14sgemmNN_deviceiiPKfiS0_iPfiiffE1b+896];
	fma.rn.f32 	%f734, %f726, %f733, %f701;
	ld.shared.f32 	%f735, [_ZZ14sgemmNN_deviceiiPKfiS0_iPfiiffE1b+900];
	fma.rn.f32 	%f736, %f726, %f735, %f703;
	ld.shared.f32 	%f737, [_ZZ14sgemmNN_deviceiiPKfiS0_iPfiiffE1b+904];
	fma.rn.f32 	%f738, %f726, %f737, %f705;
	ld.shared.f32 	%f739, [_ZZ14sgemmNN_deviceiiPKfiS0_iPfiiffE1b+908];
	fma.rn.f32 	%f740, %f726, %f739, %f707;
	ld.shared.f32 	%f741, [_ZZ14sgemmNN_deviceiiPKfiS0_iPfiiffE1b+912];
	fma.rn.f32 	%f742, %f726, %f741, %f709;
	ld.shared.f32 	%f743, [_ZZ14sgemmNN_deviceiiPKfiS0_iPfiiffE1b+916];
	fma.rn.f32 	%f744, %f726, %f743, %f711;
	ld.shared.f32 	%f745, [_ZZ14sgemmNN_deviceiiPKfiS0_iPfiiffE1b+920];
	fma.rn.f32 	%f746, %f726, %f745, %f713;
	ld.shared.f32 	%f747, [_ZZ14sgemmNN_deviceiiPKfiS0_iPfiiffE1b+924];
	fma.rn.f32 	%f748, %f726, %f747, %f715;
	ld.shared.f32 	%f749, [_ZZ14sgemmNN_deviceiiPKfiS0_iPfiiffE1b+928];
	fma.rn.f32 	%f750, %f726, %f749, %f717;
	ld.shared.f32 	%f751, [_ZZ14sgemmNN_deviceiiPKfiS0_iPfiiffE1b+932];
	fma.rn.f32 	%f752, %f726, %f751, %f719;
	ld.shared.f32 	%f753, [_ZZ14sgemmNN_deviceiiPKfiS0_iPfiiffE1b+936];
	fma.rn.f32 	%f754, %f726, %f753, %f721;
	ld.shared.f32 	%f755, [_ZZ14sgemmNN_deviceiiPKfiS0_iPfiiffE1b+940];
	fma.rn.f32 	%f756, %f726, %f755, %f723;
	ld.shared.f32 	%f757, [_ZZ14sgemmNN_deviceiiPKfiS0_iPfiiffE1b+944];
	fma.rn.f32 	%f758, %f726, %f757, %f725;
	add.s64 	%rd77, %rd76, %rd64;
	ld.global.f32 	%f759, [%rd77];
	ld.shared.f32 	%f760, [_ZZ14sgemmNN_deviceiiPKfiS0_iPfiiffE1b+952];
	fma.rn.f32 	%f761, %f759, %f760, %f728;
	ld.shared.f32 	%f762, [_ZZ14sgemmNN_deviceiiPKfiS0_iPfiiffE1b+956];
	fma.rn.f32 	%f763, %f759, %f762, %f730;
	ld.shared.f32 	%f764, [_ZZ14sgemmNN_deviceiiPKfiS0_iPfiiffE1b+960];
	fma.rn.f32 	%f765, %f759, %f764, %f732;
	ld.shared.f32 	%f766, [_ZZ14sgemmNN_deviceiiPKfiS0_iPfiiffE1b+964];
	fma.rn.f32 	%f767, %f759, %f766, %f734;
	ld.shared.f32 	%f768, [_ZZ14sgemmNN_deviceiiPKfiS0_iPfiiffE1b+968];
	fma.rn.f32 	%f769, %f759, %f768, %f736;
	ld.shared.f32 	%f770, [_ZZ14sgemmNN_deviceiiPKfiS0_iPfiiffE1b+972];
	fma.rn.f32 	%f771, %f759, %f770, %f738;
	ld.shared.f32 	%f772, [_ZZ14sgemmNN_deviceiiPKfiS0_iPfiiffE1b+976];
	fma.rn.f32 	%f773, %f759, %f772, %f740;
	ld.shared.f32 	%f774, [_ZZ14sgemmNN_deviceiiPKfiS0_iPfiiffE1b+980];
	fma.rn.f32 	%f775, %f759, %f774, %f742;
	ld.shared.f32 	%f776, [_ZZ14sgemmNN_deviceiiPKfiS0_iPfiiffE1b+984];
	fma.rn.f32 	%f777, %f759, %f776, %f744;
	ld.shared.f32 	%f778, [_ZZ14sgemmNN_deviceiiPKfiS0_iPfiiffE1b+988];
	fma.rn.f32 	%f779, %f759, %f778, %f746;
	ld.shared.f32 	%f780, [_ZZ14sgemmNN_deviceiiPKfiS0_iPfiiffE1b+992];
	fma.rn.f32 	%f781, %f759, %f780, %f748;
	ld.shared.f32 	%f782, [_ZZ14sgemmNN_deviceiiPKfiS0_iPfiiffE1b+996];
	fma.rn.f32 	%f783, %f759, %f782, %f750;
	ld.shared.f32 	%f784, [_ZZ14sgemmNN_deviceiiPKfiS0_iPfiiffE1b+1000];
	fma.rn.f32 	%f785, %f759, %f784, %f752;
	ld.shared.f32 	%f786, [_ZZ14sgemmNN_deviceiiPKfiS0_iPfiiffE1b+1004];
	fma.rn.f32 	%f787, %f759, %f786, %f754;
	ld.shared.f32 	%f788, [_ZZ14sgemmNN_deviceiiPKfiS0_iPfiiffE1b+1008];
	fma.rn.f32 	%f789, %f759, %f788, %f756;
	ld.shared.f32 	%f790, [_ZZ14sgemmNN_deviceiiPKfiS0_iPfiiffE1b+1012];
	fma.rn.f32 	%f791, %f759, %f790, %f758;
	add.s64 	%rd78, %rd77, %rd64;
	ld.global.f32 	%f792, [%rd78];
	ld.shared.f32 	%f793, [_ZZ14sgemmNN_deviceiiPKfiS0_iPfiiffE1b+1020];
	fma.rn.f32 	%f1159, %f792, %f793, %f761;
	ld.shared.f32 	%f794, [_ZZ14sgemmNN_deviceiiPKfiS0_iPfiiffE1b+1024];
	fma.rn.f32 	%f1158, %f792, %f794, %f763;
	ld.shared.f32 	%f795, [_ZZ14sgemmNN_deviceiiPKfiS0_iPfiiffE1b+1028];
	fma.rn.f32 	%f1157, %f792, %f795, %f765;
	ld.shared.f32 	%f796, [_ZZ14sgemmNN_deviceiiPKfiS0_iPfiiffE1b+1032];
	fma.rn.f32 	%f1156, %f792, %f796, %f767;
	ld.shared.f32 	%f797, [_ZZ14sgemmNN_deviceiiPKfiS0_iPfiiffE1b+1036];
	fma.rn.f32 	%f1155, %f792, %f797, %f769;
	ld.shared.f32 	%f798, [_ZZ14sgemmNN_deviceiiPKfiS0_iPfiiffE1b+1040];
	fma.rn.f32 	%f1154, %f792, %f798, %f771;
	ld.shared.f32 	%f799, [_ZZ14sgemmNN_deviceiiPKfiS0_iPfiiffE1b+1044];
	fma.rn.f32 	%f1153, %f792, %f799, %f773;
	ld.shared.f32 	%f800, [_ZZ14sgemmNN_deviceiiPKfiS0_iPfiiffE1b+1048];
	fma.rn.f32 	%f1152, %f792, %f800, %f775;
	ld.shared.f32 	%f801, [_ZZ14sgemmNN_deviceiiPKfiS0_iPfiiffE1b+1052];
	fma.rn.f32 	%f1151, %f792, %f801, %f777;
	ld.shared.f32 	%f802, [_ZZ14sgemmNN_deviceiiPKfiS0_iPfiiffE1b+1056];
	fma.rn.f32 	%f1150, %f792, %f802, %f779;
	ld.shared.f32 	%f803, [_ZZ14sgemmNN_deviceiiPKfiS0_iPfiiffE1b+1060];
	fma.rn.f32 	%f1149, %f792, %f803, %f781;
	ld.shared.f32 	%f804, [_ZZ14sgemmNN_deviceiiPKfiS0_iPfiiffE1b+1064];
	fma.rn.f32 	%f1148, %f792, %f804, %f783;
	ld.shared.f32 	%f805, [_ZZ14sgemmNN_deviceiiPKfiS0_iPfiiffE1b+1068];
	fma.rn.f32 	%f1147, %f792, %f805, %f785;
	ld.shared.f32 	%f806, [_ZZ14sgemmNN_deviceiiPKfiS0_iPfiiffE1b+1072];
	fma.rn.f32 	%f1146, %f792, %f806, %f787;
	ld.shared.f32 	%f807, [_ZZ14sgemmNN_deviceiiPKfiS0_iPfiiffE1b+1076];
	fma.rn.f32 	%f1145, %f792, %f807, %f789;
	ld.shared.f32 	%f808, [_ZZ14sgemmNN_deviceiiPKfiS0_iPfiiffE1b+1080];
	fma.rn.f32 	%f1144, %f792, %f808, %f791;
	bar.sync 	0;
	add.s64 	%rd130, %rd130, 64;
	add.s32 	%r8, %r29, -16;
	setp.eq.s32 	%p3, %r29, 16;
	mov.u64 	%rd129, %rd8;
	mov.u32 	%r29, %r8;
	@%p3 bra 	$L__BB0_19;
	bra.uni 	$L__BB0_2;
$L__BB0_4:
	ld.global.f32 	%f809, [%rd129];
	ld.shared.f32 	%f810, [_ZZ14sgemmNN_deviceiiPKfiS0_iPfiiffE1b];
	fma.rn.f32 	%f1159, %f809, %f810, %f1159;
	ld.shared.f32 	%f811, [_ZZ14sgemmNN_deviceiiPKfiS0_iPfiiffE1b+4];
	fma.rn.f32 	%f1158, %f809, %f811, %f1158;
	ld.shared.f32 	%f812, [_ZZ14sgemmNN_deviceiiPKfiS0_iPfiiffE1b+8];
	fma.rn.f32 	%f1157, %f809, %f812, %f1157;
	ld.shared.f32 	%f813, [_ZZ14sgemmNN_deviceiiPKfiS0_iPfiiffE1b+12];
	fma.rn.f32 	%f1156, %f809, %f813, %f1156;
	ld.shared.f32 	%f814, [_ZZ14sgemmNN_deviceiiPKfiS0_iPfiiffE1b+16];
	fma.rn.f32 	%f1155, %f809, %f814, %f1155;
	ld.shared.f32 	%f815, [_ZZ14sgemmNN_deviceiiPKfiS0_iPfiiffE1b+20];
	fma.rn.f32 	%f1154, %f809, %f815, %f1154;
	ld.shared.f32 	%f816, [_ZZ14sgemmNN_deviceiiPKfiS0_iPfiiffE1b+24];
	fma.rn.f32 	%f1153, %f809, %f816, %f1153;
	ld.shared.f32 	%f817, [_ZZ14sgemmNN_deviceiiPKfiS0_iPfiiffE1b+28];
	fma.rn.f32 	%f1152, %f809, %f817, %f1152;
	ld.shared.f32 	%f818, [_ZZ14sgemmNN_deviceiiPKfiS0_iPfiiffE1b+32];
	fma.rn.f32 	%f1151, %f809, %f818, %f1151;
	ld.shared.f32 	%f819, [_ZZ14sgemmNN_deviceiiPKfiS0_iPfiiffE1b+36];
	fma.rn.f32 	%f1150, %f809, %f819, %f1150;
	ld.shared.f32 	%f820, [_ZZ14sgemmNN_deviceiiPKfiS0_iPfiiffE1b+40];
	fma.rn.f32 	%f1149, %f809, %f820, %f1149;
	ld.shared.f32 	%f821, [_ZZ14sgemmNN_deviceiiPKfiS0_iPfiiffE1b+44];
	fma.rn.f32 	%f1148, %f809, %f821, %f1148;
	ld.shared.f32 	%f822, [_ZZ14sgemmNN_deviceiiPKfiS0_iPfiiffE1b+48];
	fma.rn.f32 	%f1147, %f809, %f822, %f1147;
	ld.shared.f32 	%f823, [_ZZ14sgemmNN_deviceiiPKfiS0_iPfiiffE1b+52];
	fma.rn.f32 	%f1146, %f809, %f823, %f1146;
	ld.shared.f32 	%f824, [_ZZ14sgemmNN_deviceiiPKfiS0_iPfiiffE1b+56];
	fma.rn.f32 	%f1145, %f809, %f824, %f1145;
	ld.shared.f32 	%f825, [_ZZ14sgemmNN_deviceiiPKfiS0_iPfiiffE1b+60];
	fma.rn.f32 	%f1144, %f809, %f825, %f1144;
	setp.eq.s32 	%p4, %r29, 1;
	@%p4 bra 	$L__BB0_19;
	mul.wide.s32 	%rd79, %r12, 4;
	add.s64 	%rd10, %rd129, %rd79;
	ld.global.f32 	%f826, [%rd10];
	ld.shared.f32 	%f827, [_ZZ14sgemmNN_deviceiiPKfiS0_iPfiiffE1b+68];
	fma.rn.f32 	%f1159, %f826, %f827, %f1159;
	ld.shared.f32 	%f828, [_ZZ14sgemmNN_deviceiiPKfiS0_iPfiiffE1b+72];
	fma.rn.f32 	%f1158, %f826, %f828, %f1158;
	ld.shared.f32 	%f829, [_ZZ14sgemmNN_deviceiiPKfiS0_iPfiiffE1b+76];
	fma.rn.f32 	%f1157, %f826, %f829, %f1157;
	ld.shared.f32 	%f830, [_ZZ14sgemmNN_deviceiiPKfiS0_iPfiiffE1b+80];
	fma.rn.f32 	%f1156, %f826, %f830, %f1156;
	ld.shared.f32 	%f831, [_ZZ14sgemmNN_deviceiiPKfiS0_iPfiiffE1b+84];
	fma.rn.f32 	%f1155, %f826, %f831, %f1155;
	ld.shared.f32 	%f832, [_ZZ14sgemmNN_deviceiiPKfiS0_iPfiiffE1b+88];
	fma.rn.f32 	%f1154, %f826, %f832, %f1154;
	ld.shared.f32 	%f833, [_ZZ14sgemmNN_deviceiiPKfiS0_iPfiiffE1b+92];
	fma.rn.f32 	%f1153, %f826, %f833, %f1153;
	ld.shared.f32 	%f834, [_ZZ14sgemmNN_deviceiiPKfiS0_iPfiiffE1b+96];
	fma.rn.f32 	%f1152, %f826, %f834, %f1152;
	ld.shared.f32 	%f835, [_ZZ14sgemmNN_deviceiiPKfiS0_iPfiiffE1b+100];
	fma.rn.f32 	%f1151, %f826, %f835, %f1151;
	ld.shared.f32 	%f836, [_ZZ14sgemmNN_deviceiiPKfiS0_iPfiiffE1b+104];
	fma.rn.f32 	%f1150, %f826, %f836, %f1150;
	ld.shared.f32 	%f837, [_ZZ14sgemmNN_deviceiiPKfiS0_iPfiiffE1b+108];
	fma.rn.f32 	%f1149, %f826, %f837, %f1149;
	ld.shared.f32 	%f838, [_ZZ14sgemmNN_deviceiiPKfiS0_iPfiiffE1b+112];
	fma.rn.f32 	%f1148, %f826, %f838, %f1148;
	ld.shared.f32 	%f839, [_ZZ14sgemmNN_deviceiiPKfiS0_iPfiiffE1b+116];
	fma.rn.f32 	%f1147, %f826, %f839, %f1147;
	ld.shared.f32 	%f840, [_ZZ14sgemmNN_deviceiiPKfiS0_iPfiiffE1b+120];
	fma.rn.f32 	%f1146, %f826, %f840, %f1146;
	ld.shared.f32 	%f841, [_ZZ14sgemmNN_deviceiiPKfiS0_iPfiiffE1b+124];
	fma.rn.f32 	%f1145, %f826, %f841, %f1145;
	ld.shared.f32 	%f842, [_ZZ14sgemmNN_deviceiiPKfiS0_iPfiiffE1b+128];
	fma.rn.f32 	%f1144, %f826, %f842, %f1144;
	setp.lt.s32 	%p5, %r29, 3;
	@%p5 bra 	$L__BB0_19;
	add.s64 	%rd11, %rd10, %rd79;
	ld.global.f32 	%f843, [%rd11];
	ld.shared.f32 	%f844, [_ZZ14sgemmNN_deviceiiPKfiS0_iPfiiffE1b+136];
	fma.rn.f32 	%f1159, %f843, %f844, %f1159;
	ld.shared.f32 	%f845, [_ZZ14sgemmNN_deviceiiPKfiS0_iPfiiffE1b+140];
	fma.rn.f32 	%f1158, %f843, %f845, %f1158;
	ld.shared.f32 	%f846, [_ZZ14sgemmNN_deviceiiPKfiS0_iPfiiffE1b+144];
	fma.rn.f32 	%f1157, %f843, %f846, %f1157;
	ld.shared.f32 	%f847, [_ZZ14sgemmNN_deviceiiPKfiS0_iPfiiffE1b+148];
	fma.rn.f32 	%f1156, %f843, %f847, %f1156;
	ld.shared.f32 	%f848, [_ZZ14sgemmNN_deviceiiPKfiS0_iPfiiffE1b+152];
	fma.rn.f32 	%f1155, %f843, %f848, %f1155;
	ld.shared.f32 	%f849, [_ZZ14sgemmNN_deviceiiPKfiS0_iPfiiffE1b+156];
	fma.rn.f32 	%f1154, %f843, %f849, %f1154;
	ld.shared.f32 	%f850, [_ZZ14sgemmNN_deviceiiPKfiS0_iPfiiffE1b+160];
	fma.rn.f32 	%f1153, %f843, %f850, %f1153;
	ld.shared.f32 	%f851, [_ZZ14sgemmNN_deviceiiPKfiS0_iPfiiffE1b+164];
	fma.rn.f32 	%f1152, %f843, %f851, %f1152;
	ld.shared.f32 	%f852, [_ZZ14sgemmNN_deviceiiPKfiS0_iPfiiffE1b+168];
	fma.rn.f32 	%f1151, %f843, %f852, %f1151;
	ld.shared.f32 	%f853, [_ZZ14sgemmNN_deviceiiPKfiS0_iPfiiffE1b+172];
	fma.rn.f32 	%f1150, %f843, %f853, %f1150;
	ld.shared.f32 	%f854, [_ZZ14sgemmNN_deviceiiPKfiS0_iPfiiffE1b+176];
	fma.rn.f32 	%f1149, %f843, %f854, %f1149;
	ld.shared.f32 	%f855, [_ZZ14sgemmNN_deviceiiPKfiS0_iPfiiffE1b+180];
	fma.rn.f32 	%f1148, %f843, %f855, %f1148;
	ld.shared.f32 	%f856, [_ZZ14sgemmNN_deviceiiPKfiS0_iPfiiffE1b+184];
	fma.rn.f32 	%f1147, %f843, %f856, %f1147;
	ld.shared.f32 	%f857, [_ZZ14sgemmNN_deviceiiPKfiS0_iPfiiffE1b+188];
	fma.rn.f32 	%f1146, %f843, %f857, %f1146;
	ld.shared.f32 	%f858, [_ZZ14sgemmNN_deviceiiPKfiS0_iPfiiffE1b+192];
	fma.rn.f32 	%f1145, %f843, %f858, %f1145;
	ld.shared.f32 	%f859, [_ZZ14sgemmNN_deviceiiPKfiS0_iPfiiffE1b+196];
	fma.rn.f32 	%f1144, %f843, %f859, %f1144;
	setp.eq.s32 	%p6, %r29, 3;
	@%p6 bra 	$L__BB0_19;
	add.s64 	%rd12, %rd11, %rd79;
	ld.global.f32 	%f860, [%rd12];
	ld.shared.f32 	%f861, [_ZZ14sgemmNN_deviceiiPKfiS0_iPfiiffE1b+204];
	fma.rn.f32 	%f1159, %f860, %f861, %f1159;
	ld.shared.f32 	%f862, [_ZZ14sgemmNN_deviceiiPKfiS0_iPfiiffE1b+208];
	fma.rn.f32 	%f1158, %f860, %f862, %f1158;
	ld.shared.f32 	%f863, [_ZZ14sgemmNN_deviceiiPKfiS0_iPfiiffE1b+212];
	fma.rn.f32 	%f1157, %f860, %f863, %f1157;
	ld.shared.f32 	%f864, [_ZZ14sgemmNN_deviceiiPKfiS0_iPfiiffE1b+216];
	fma.rn.f32 	%f1156, %f860, %f864, %f1156;
	ld.shared.f32 	%f865, [_ZZ14sgemmNN_deviceiiPKfiS0_iPfiiffE1b+220];
	fma.rn.f32 	%f1155, %f860, %f865, %f1155;
	ld.shared.f32 	%f866, [_ZZ14sgemmNN_deviceiiPKfiS0_iPfiiffE1b+224];
	fma.rn.f32 	%f1154, %f860, %f866, %f1154;
	ld.shared.f32 	%f867, [_ZZ14sgemmNN_deviceiiPKfiS0_iPfiiffE1b+228];
	fma.rn.f32 	%f1153, %f860, %f867, %f1153;
	ld.shared.f32 	%f868, [_ZZ14sgemmNN_deviceiiPKfiS0_iPfiiffE1b+232];
	fma.rn.f32 	%f1152, %f860, %f868, %f1152;
	ld.shared.f32 	%f869, [_ZZ14sgemmNN_deviceiiPKfiS0_iPfiiffE1b+236];
	fma.rn.f32 	%f1151, %f860, %f869, %f1151;
	ld.shared.f32 	%f870, [_ZZ14sgemmNN_deviceiiPKfiS0_iPfiiffE1b+240];
	fma.rn.f32 	%f1150, %f860, %f870, %f1150;
	ld.shared.f32 	%f871, [_ZZ14sgemmNN_deviceiiPKfiS0_iPfiiffE1b+244];
	fma.rn.f32 	%f1149, %f860, %f871, %f1149;
	ld.shared.f32 	%f872, [_ZZ14sgemmNN_deviceiiPKfiS0_iPfiiffE1b+248];
	fma.rn.f32 	%f1148, %f860, %f872, %f1148;
	ld.shared.f32 	%f873, [_ZZ14sgemmNN_deviceiiPKfiS0_iPfiiffE1b+252];
	fma.rn.f32 	%f1147, %f860, %f873, %f1147;
	ld.shared.f32 	%f874, [_ZZ14sgemmNN_deviceiiPKfiS0_iPfiiffE1b+256];
	fma.rn.f32 	%f1146, %f860, %f874, %f1146;
	ld.shared.f32 	%f875, [_ZZ14sgemmNN_deviceiiPKfiS0_iPfiiffE1b+260];
	fma.rn.f32 	%f1145, %f860, %f875, %f1145;
	ld.shared.f32 	%f876, [_ZZ14sgemmNN_deviceiiPKfiS0_iPfiiffE1b+264];
	fma.rn.f32 	%f1144, %f860, %f876, %f1144;
	setp.lt.u32 	%p7, %r29, 5;
	@%p7 bra 	$L__BB0_19;
	add.s64 	%rd13, %rd12, %rd79;
	ld.global.f32 	%f877, [%rd13];
	ld.shared.f32 	%f878, [_ZZ14sgemmNN_deviceiiPKfiS0_iPfiiffE1b+272];
	fma.rn.f32 	%f1159, %f877, %f878, %f1159;
	ld.shared.f32 	%f879, [_ZZ14sgemmNN_deviceiiPKfiS0_iPfiiffE1b+276];
	fma.rn.f32 	%f1158, %f877, %f879, %f1158;
	ld.shared.f32 	%f880, [_ZZ14sgemmNN_deviceiiPKfiS0_iPfiiffE1b+280];
	fma.rn.f32 	%f1157, %f877, %f880, %f1157;
	ld.shared.f32 	%f881, [_ZZ14sgemmNN_deviceiiPKfiS0_iPfiiffE1b+284];
	fma.rn.f32 	%f1156, %f877, %f881, %f1156;
	ld.shared.f32 	%f882, [_ZZ14sgemmNN_deviceiiPKfiS0_iPfiiffE1b+288];
	fma.rn.f32 	%f1155, %f877, %f882, %f1155;
	ld.shared.f32 	%f883, [_ZZ14sgemmNN_deviceiiPKfiS0_iPfiiffE1b+292];
	fma.rn.f32 	%f1154, %f877, %f883, %f1154;
	ld.shared.f32 	%f884, [_ZZ14sgemmNN_deviceiiPKfiS0_iPfiiffE1b+296];
	fma.rn.f32 	%f1153, %f877, %f884, %f1153;
	ld.shared.f32 	%f885, [_ZZ14sgemmNN_deviceiiPKfiS0_iPfiiffE1b+300];
	fma.rn.f32 	%f1152, %f877, %f885, %f1152;
	ld.shared.f32 	%f886, [_ZZ14sgemmNN_deviceiiPKfiS0_iPfiiffE1b+304];
	fma.rn.f32 	%f1151, %f877, %f886, %f1151;
	ld.shared.f32 	%f887, [_ZZ14sgemmNN_deviceiiPKfiS0_iPfiiffE1b+308];
	fma.rn.f32 	%f1150, %f877, %f887, %f1150;
	ld.shared.f32 	%f888, [_ZZ14sgemmNN_deviceiiPKfiS0_iPfiiffE1b+312];
	fma.rn.f32 	%f1149, %f877, %f888, %f1149;
	ld.shared.f32 	%f889, [_ZZ14sgemmNN_deviceiiPKfiS0_iPfiiffE1b+316];
	fma.rn.f32 	%f1148, %f877, %f889, %f1148;
	ld.shared.f32 	%f890, [_ZZ14sgemmNN_deviceiiPKfiS0_iPfiiffE1b+320];
	fma.rn.f32 	%f1147, %f877, %f890, %f1147;
	ld.shared.f32 	%f891, [_ZZ14sgemmNN_deviceiiPKfiS0_iPfiiffE1b+324];
	fma.rn.f32 	%f1146, %f877, %f891, %f1146;
	ld.shared.f32 	%f892, [_ZZ14sgemmNN_deviceiiPKfiS0_iPfiiffE1b+328];
	fma.rn.f32 	%f1145, %f877, %f892, %f1145;
	ld.shared.f32 	%f893, [_ZZ14sgemmNN_deviceiiPKfiS0_iPfiiffE1b+332];
	fma.rn.f32 	%f1144, %f877, %f893, %f1144;
	setp.eq.s32 	%p8, %r29, 5;
	@%p8 bra 	$L__BB0_19;
	add.s64 	%rd14, %rd13, %rd79;
	ld.global.f32 	%f894, [%rd14];
	ld.shared.f32 	%f895, [_ZZ14sgemmNN_deviceiiPKfiS0_iPfiiffE1b+340];
	fma.rn.f32 	%f1159, %f894, %f895, %f1159;
	ld.shared.f32 	%f896, [_ZZ14sgemmNN_deviceiiPKfiS0_iPfiiffE1b+344];
	fma.rn.f32 	%f1158, %f894, %f896, %f1158;
	ld.shared.f32 	%f897, [_ZZ14sgemmNN_deviceiiPKfiS0_iPfiiffE1b+348];
	fma.rn.f32 	%f1157, %f894, %f897, %f1157;
	ld.shared.f32 	%f898, [_ZZ14sgemmNN_deviceiiPKfiS0_iPfiiffE1b+352];
	fma.rn.f32 	%f1156, %f894, %f898, %f1156;
	ld.shared.f32 	%f899, [_ZZ14sgemmNN_deviceiiPKfiS0_iPfiiffE1b+356];
	fma.rn.f32 	%f1155, %f894, %f899, %f1155;
	ld.shared.f32 	%f900, [_ZZ14sgemmNN_deviceiiPKfiS0_iPfiiffE1b+360];
	fma.rn.f32 	%f1154, %f894, %f900, %f1154;
	ld.shared.f32 	%f901, [_ZZ14sgemmNN_deviceiiPKfiS0_iPfiiffE1b+364];
	fma.rn.f32 	%f1153, %f894, %f901, %f1153;
	ld.shared.f32 	%f902, [_ZZ14sgemmNN_deviceiiPKfiS0_iPfiiffE1b+368];
	fma.rn.f32 	%f1152, %f894, %f902, %f1152;
	ld.shared.f32 	%f903, [_ZZ14sgemmNN_deviceiiPKfiS0_iPfiiffE1b+372];
	fma.rn.f32 	%f1151, %f894, %f903, %f1151;
	ld.shared.f32 	%f904, [_ZZ14sgemmNN_deviceiiPKfiS0_iPfiiffE1b+376];
	fma.rn.f32 	%f1150, %f894, %f904, %f1150;
	ld.shared.f32 	%f905, [_ZZ14sgemmNN_deviceiiPKfiS0_iPfiiffE1b+380];
	fma.rn.f32 	%f1149, %f894, %f905, %f1149;
	ld.shared.f32 	%f906, [_ZZ14sgemmNN_deviceiiPKfiS0_iPfiiffE1b+384];
	fma.rn.f32 	%f1148, %f894, %f906, %f1148;
	ld.shared.f32 	%f907, [_ZZ14sgemmNN_deviceiiPKfiS0_iPfiiffE1b+388];
	fma.rn.f32 	%f1147, %f894, %f907, %f1147;
	ld.shared.f32 	%f908, [_ZZ14sgemmNN_deviceiiPKfiS0_iPfiiffE1b+392];
	fma.rn.f32 	%f1146, %f894, %f908, %f1146;
	ld.shared.f32 	%f909, [_ZZ14sgemmNN_deviceiiPKfiS0_iPfiiffE1b+396];
	fma.rn.f32 	%f1145, %f894, %f909, %f1145;
	ld.shared.f32 	%f910, [_ZZ14sgemmNN_deviceiiPKfiS0_iPfiiffE1b+400];
	fma.rn.f32 	%f1144, %f894, %f910, %f1144;
	setp.lt.u32 	%p9, %r29, 7;
	@%p9 bra 	$L__BB0_19;
	add.s64 	%rd15, %rd14, %rd79;
	ld.global.f32 	%f911, [%rd15];
	ld.shared.f32 	%f912, [_ZZ14sgemmNN_deviceiiPKfiS0_iPfiiffE1b+408];
	fma.rn.f32 	%f1159, %f911, %f912, %f1159;
	ld.shared.f32 	%f913, [_ZZ14sgemmNN_deviceiiPKfiS0_iPfiiffE1b+412];
	fma.rn.f32 	%f1158, %f911, %f913, %f1158;
	ld.shared.f32 	%f914, [_ZZ14sgemmNN_deviceiiPKfiS0_iPfiiffE1b+416];
	fma.rn.f32 	%f1157, %f911, %f914, %f1157;
	ld.shared.f32 	%f915, [_ZZ14sgemmNN_deviceiiPKfiS0_iPfiiffE1b+420];
	fma.rn.f32 	%f1156, %f911, %f915, %f1156;
	ld.shared.f32 	%f916, [_ZZ14sgemmNN_deviceiiPKfiS0_iPfiiffE1b+424];
	fma.rn.f32 	%f1155, %f911, %f916, %f1155;
	ld.shared.f32 	%f917, [_ZZ14sgemmNN_deviceiiPKfiS0_iPfiiffE1b+428];
	fma.rn.f32 	%f1154, %f911, %f917, %f1154;
	ld.shared.f32 	%f918, [_ZZ14sgemmNN_deviceiiPKfiS0_iPfiiffE1b+432];
	fma.rn.f32 	%f1153, %f911, %f918, %f1153;
	ld.shared.f32 	%f919, [_ZZ14sgemmNN_deviceiiPKfiS0_iPfiiffE1b+436];
	fma.rn.f32 	%f1152, %f911, %f919, %f1152;
	ld.shared.f32 	%f920, [_ZZ14sgemmNN_deviceiiPKfiS0_iPfiiffE1b+440];
	fma.rn.f32 	%f1151, %f911, %f920, %f1151;
	ld.shared.f32 	%f921, [_ZZ14sgemmNN_deviceiiPKfiS0_iPfiiffE1b+444];
	fma.rn.f32 	%f1150, %f911, %f921, %f1150;
	ld.shared.f32 	%f922, [_ZZ14sgemmNN_deviceiiPKfiS0_iPfiiffE1b+448];
	fma.rn.f32 	%f1149, %f911, %f922, %f1149;
	ld.shared.f32 	%f923, [_ZZ14sgemmNN_deviceiiPKfiS0_iPfiiffE1b+452];
	fma.rn.f32 	%f1148, %f911, %f923, %f1148;
	ld.shared.f32 	%f924, [_ZZ14sgemmNN_deviceiiPKfiS0_iPfiiffE1b+456];
	fma.rn.f32 	%f1147, %f911, %f924, %f1147;
	ld.shared.f32 	%f925, [_ZZ14sgemmNN_deviceiiPKfiS0_iPfiiffE1b+460];
	fma.rn.f32 	%f1146, %f911, %f925, %f1146;
	ld.shared.f32 	%f926, [_ZZ14sgemmNN_deviceiiPKfiS0_iPfiiffE1b+464];
	fma.rn.f32 	%f1145, %f911, %f926, %f1145;
	ld.shared.f32 	%f927, [_ZZ14sgemmNN_deviceiiPKfiS0_iPfiiffE1b+468];
	fma.rn.f32 	%f1144, %f911, %f927, %f1144;
	setp.eq.s32 	%p10, %r29, 7;
	@%p10 bra 	$L__BB0_19;
	add.s64 	%rd16, %rd15, %rd79;
	ld.global.f32 	%f928, [%rd16];
	ld.shared.f32 	%f929, [_ZZ14sgemmNN_deviceiiPKfiS0_iPfiiffE1b+476];
	fma.rn.f32 	%f1159, %f928, %f929, %f1159;
	ld.shared.f32 	%f930, [_ZZ14sgemmNN_deviceiiPKfiS0_iPfiiffE1b+480];
	fma.rn.f32 	%f1158, %f928, %f930, %f1158;
	ld.shared.f32 	%f931, [_ZZ14sgemmNN_deviceiiPKfiS0_iPfiiffE1b+484];
	fma.rn.f32 	%f1157, %f928, %f931, %f1157;
	ld.shared.f32 	%f932, [_ZZ14sgemmNN_deviceiiPKfiS0_iPfiiffE1b+488];
	fma.rn.f32 	%f1156, %f928, %f932, %f1156;
	ld.shared.f32 	%f933, [_ZZ14sgemmNN_deviceiiPKfiS0_iPfiiffE1b+492];
	fma.rn.f32 	%f1155, %f928, %f933, %f1155;
	ld.shared.f32 	%f934, [_ZZ14sgemmNN_deviceiiPKfiS0_iPfiiffE1b+496];
	fma.rn.f32 	%f1154, %f928, %f934, %f1154;
	ld.shared.f32 	%f935, [_ZZ14sgemmNN_deviceiiPKfiS0_iPfiiffE1b+500];
	fma.rn.f32 	%f1153, %f928, %f935, %f1153;
	ld.shared.f32 	%f936, [_ZZ14sgemmNN_deviceiiPKfiS0_iPfiiffE1b+504];
	fma.rn.f32 	%f1152, %f928, %f936, %f1152;
	ld.shared.f32 	%f937, [_ZZ14sgemmNN_deviceiiPKfiS0_iPfiiffE1b+508];
	fma.rn.f32 	%f1151, %f928, %f937, %f1151;
	ld.shared.f32 	%f938, [_ZZ14sgemmNN_deviceiiPKfiS0_iPfiiffE1b+512];
	fma.rn.f32 	%f1150, %f928, %f938, %f1150;
	ld.shared.f32 	%f939, [_ZZ14sgemmNN_deviceiiPKfiS0_iPfiiffE1b+516];
	fma.rn.f32 	%f1149, %f928, %f939, %f1149;
	ld.shared.f32 	%f940, [_ZZ14sgemmNN_deviceiiPKfiS0_iPfiiffE1b+520];
	fma.rn.f32 	%f1148, %f928, %f940, %f1148;
	ld.shared.f32 	%f941, [_ZZ14sgemmNN_deviceiiPKfiS0_iPfiiffE1b+524];
	fma.rn.f32 	%f1147, %f928, %f941, %f1147;
	ld.shared.f32 	%f942, [_ZZ14sgemmNN_deviceiiPKfiS0_iPfiiffE1b+528];
	fma.rn.f32 	%f1146, %f928, %f942, %f1146;
	ld.shared.f32 	%f943, [_ZZ14sgemmNN_deviceiiPKfiS0_iPfiiffE1b+532];
	fma.rn.f32 	%f1145, %f928, %f943, %f1145;
	ld.shared.f32 	%f944, [_ZZ14sgemmNN_deviceiiPKfiS0_iPfiiffE1b+536];
	fma.rn.f32 	%f1144, %f928, %f944, %f1144;
	setp.lt.u32 	%p11, %r29, 9;
	@%p11 bra 	$L__BB0_19;
	add.s64 	%rd17, %rd16, %rd79;
	ld.global.f32 	%f945, [%rd17];
	ld.shared.f32 	%f946, [_ZZ14sgemmNN_deviceiiPKfiS0_iPfiiffE1b+544];
	fma.rn.f32 	%f1159, %f945, %f946, %f1159;
	ld.shared.f32 	%f947, [_ZZ14sgemmNN_deviceiiPKfiS0_iPfiiffE1b+548];
	fma.rn.f32 	%f1158, %f945, %f947, %f1158;
	ld.shared.f32 	%f948, [_ZZ14sgemmNN_deviceiiPKfiS0_iPfiiffE1b+552];
	fma.rn.f32 	%f1157, %f945, %f948, %f1157;
	ld.shared.f32 	%f949, [_ZZ14sgemmNN_deviceiiPKfiS0_iPfiiffE1b+556];
	fma.rn.f32 	%f1156, %f945, %f949, %f1156;
	ld.shared.f32 	%f950, [_ZZ14sgemmNN_deviceiiPKfiS0_iPfiiffE1b+560];
	fma.rn.f32 	%f1155, %f945, %f950, %f1155;
	ld.shared.f32 	%f951, [_ZZ14sgemmNN_deviceiiPKfiS0_iPfiiffE1b+564];
	fma.rn.f32 	%f1154, %f945, %f951, %f1154;
	ld.shared.f32 	%f952, [_ZZ14sgemmNN_deviceiiPKfiS0_iPfiiffE1b+568];
	fma.rn.f32 	%f1153, %f945, %f952, %f1153;
	ld.shared.f32 	%f953, [_ZZ14sgemmNN_deviceiiPKfiS0_iPfiiffE1b+572];
	fma.rn.f32 	%f1152, %f945, %f953, %f1152;
	ld.shared.f32 	%f954, [_ZZ14sgemmNN_deviceiiPKfiS0_iPfiiffE1b+576];
	fma.rn.f32 	%f1151, %f945, %f954, %f1151;
	ld.shared.f32 	%f955, [_ZZ14sgemmNN_deviceiiPKfiS0_iPfiiffE1b+580];
	fma.rn.f32 	%f1150, %f945, %f955, %f1150;
	ld.shared.f32 	%f956, [_ZZ14sgemmNN_deviceiiPKfiS0_iPfiiffE1b+584];
	fma.rn.f32 	%f1149, %f945, %f956, %f1149;
	ld.shared.f32 	%f957, [_ZZ14sgemmNN_deviceiiPKfiS0_iPfiiffE1b+588];
	fma.rn.f32 	%f1148, %f945, %f957, %f1148;
	ld.shared.f32 	%f958, [_ZZ14sgemmNN_deviceiiPKfiS0_iPfiiffE1b+592];
	fma.rn.f32 	%f1147, %f945, %f958, %f1147;
	ld.shared.f32 	%f959, [_ZZ14sgemmNN_deviceiiPKfiS0_iPfiiffE1b+596];
	fma.rn.f32 	%f1146, %f945, %f959, %f1146;
	ld.shared.f32 	%f960, [_ZZ14sgemmNN_deviceiiPKfiS0_iPfiiffE1b+600];
	fma.rn.f32 	%f1145, %f945, %f960, %f1145;
	ld.shared.f32 	%f961, [_ZZ14sgemmNN_deviceiiPKfiS0_iPfiiffE1b+604];
	fma.rn.f32 	%f1144, %f945, %f961, %f1144;
	setp.eq.s32 	%p12, %r29, 9;
	@%p12 bra 	$L__BB0_19;
	add.s64 	%rd18, %rd17, %rd79;
	ld.global.f32 	%f962, [%rd18];
	ld.shared.f32 	%f963, [_ZZ14sgemmNN_deviceiiPKfiS0_iPfiiffE1b+612];
	fma.rn.f32 	%f1159, %f962, %f963, %f1159;
	ld.shared.f32 	%f964, [_ZZ14sgemmNN_deviceiiPKfiS0_iPfiiffE1b+616];
	fma.rn.f32 	%f1158, %f962, %f964, %f1158;
	ld.shared.f32 	%f965, [_ZZ14sgemmNN_deviceiiPKfiS0_iPfiiffE1b+620];
	fma.rn.f32 	%f1157, %f962, %f965, %f1157;
	ld.shared.f32 	%f966, [_ZZ14sgemmNN_deviceiiPKfiS0_iPfiiffE1b+624];
	fma.rn.f32 	%f1156, %f962, %f966, %f1156;
	ld.shared.f32 	%f967, [_ZZ14sgemmNN_deviceiiPKfiS0_iPfiiffE1b+628];
	fma.rn.f32 	%f1155, %f962, %f967, %f1155;
	ld.shared.f32 	%f968, [_ZZ14sgemmNN_deviceiiPKfiS0_iPfiiffE1b+632];
	fma.rn.f32 	%f1154, %f962, %f968, %f1154;
	ld.shared.f32 	%f969, [_ZZ14sgemmNN_deviceiiPKfiS0_iPfiiffE1b+636];
	fma.rn.f32 	%f1153, %f962, %f969, %f1153;
	ld.shared.f32 	%f970, [_ZZ14sgemmNN_deviceiiPKfiS0_iPfiiffE1b+640];
	fma.rn.f32 	%f1152, %f962, %f970, %f1152;
	ld.shared.f32 	%f971, [_ZZ14sgemmNN_deviceiiPKfiS0_iPfiiffE1b+644];
	fma.rn.f32 	%f1151, %f962, %f971, %f1151;
	ld.shared.f32 	%f972, [_ZZ14sgemmNN_deviceiiPKfiS0_iPfiiffE1b+648];
	fma.rn.f32 	%f1150, %f962, %f972, %f1150;
	ld.shared.f32 	%f973, [_ZZ14sgemmNN_deviceiiPKfiS0_iPfiiffE1b+652];
	fma.rn.f32 	%f1149, %f962, %f973, %f1149;
	ld.shared.f32 	%f974, [_ZZ14sgemmNN_deviceiiPKfiS0_iPfiiffE1b+656];
	fma.rn.f32 	%f1148, %f962, %f974, %f1148;
	ld.shared.f32 	%f975, [_ZZ14sgemmNN_deviceiiPKfiS0_iPfiiffE1b+660];
	fma.rn.f32 	%f1147, %f962, %f975, %f1147;
	ld.shared.f32 	%f976, [_ZZ14sgemmNN_deviceiiPKfiS0_iPfiiffE1b+664];
	fma.rn.f32 	%f1146, %f962, %f976, %f1146;
	ld.shared.f32 	%f977, [_ZZ14sgemmNN_deviceiiPKfiS0_iPfiiffE1b+668];
	fma.rn.f32 	%f1145, %f962, %f977, %f1145;
	ld.shared.f32 	%f978, [_ZZ14sgemmNN_deviceiiPKfiS0_iPfiiffE1b+672];
	fma.rn.f32 	%f1144, %f962, %f978, %f1144;
	setp.lt.u32 	%p13, %r29, 11;
	@%p13 bra 	$L__BB0_19;
	add.s64 	%rd19, %rd18, %rd79;
	ld.global.f32 	%f979, [%rd19];
	ld.shared.f32 	%f980, [_ZZ14sgemmNN_deviceiiPKfiS0_iPfiiffE1b+680];
	fma.rn.f32 	%f1159, %f979, %f980, %f1159;
	ld.shared.f32 	%f981, [_ZZ14sgemmNN_deviceiiPKfiS0_iPfiiffE1b+684];
	fma.rn.f32 	%f1158, %f979, %f981, %f1158;
	ld.shared.f32 	%f982, [_ZZ14sgemmNN_deviceiiPKfiS0_iPfiiffE1b+688];
	fma.rn.f32 	%f1157, %f979, %f982, %f1157;
	ld.shared.f32 	%f983, [_ZZ14sgemmNN_deviceiiPKfiS0_iPfiiffE1b+692];
	fma.rn.f32 	%f1156, %f979, %f983, %f1156;
	ld.shared.f32 	%f984, [_ZZ14sgemmNN_deviceiiPKfiS0_iPfiiffE1b+696];
	fma.rn.f32 	%f1155, %f979, %f984, %f1155;
	ld.shared.f32 	%f985, [_ZZ14sgemmNN_deviceiiPKfiS0_iPfiiffE1b+700];
	fma.rn.f32 	%f1154, %f979, %f985, %f1154;
	ld.shared.f32 	%f986, [_ZZ14sgemmNN_deviceiiPKfiS0_iPfiiffE1b+704];
	fma.rn.f32 	%f1153, %f979, %f986, %f1153;
	ld.shared.f32 	%f987, [_ZZ14sgemmNN_deviceiiPKfiS0_iPfiiffE1b+708];
	fma.rn.f32 	%f1152, %f979, %f987, %f1152;
	ld.shared.f32 	%f988, [_ZZ14sgemmNN_deviceiiPKfiS0_iPfiiffE1b+712];
	fma.rn.f32 	%f1151, %f979, %f988, %f1151;
	ld.shared.f32 	%f989, [_ZZ14sgemmNN_deviceiiPKfiS0_iPfiiffE1b+716];
	fma.rn.f32 	%f1150, %f979, %f989, %f1150;
	ld.shared.f32 	%f990, [_ZZ14sgemmNN_deviceiiPKfiS0_iPfiiffE1b+720];
	fma.rn.f32 	%f1149, %f979, %f990, %f1149;
	ld.shared.f32 	%f991, [_ZZ14sgemmNN_deviceiiPKfiS0_iPfiiffE1b+724];
	fma.rn.f32 	%f1148, %f979, %f991, %f1148;
	ld.shared.f32 	%f992, [_ZZ14sgemmNN_deviceiiPKfiS0_iPfiiffE1b+728];
	fma.rn.f32 	%f1147, %f979, %f992, %f1147;
	ld.shared.f32 	%f993, [_ZZ14sgemmNN_deviceiiPKfiS0_iPfiiffE1b+732];
	fma.rn.f32 	%f1146, %f979, %f993, %f1146;
	ld.shared.f32 	%f994, [_ZZ14sgemmNN_deviceiiPKfiS0_iPfiiffE1b+736];
	fma.rn.f32 	%f1145, %f979, %f994, %f1145;
	ld.shared.f32 	%f995, [_ZZ14sgemmNN_deviceiiPKfiS0_iPfiiffE1b+740];
	fma.rn.f32 	%f1144, %f979, %f995, %f1144;
	setp.eq.s32 	%p14, %r29, 11;
	@%p14 bra 	$L__BB0_19;
	add.s64 	%rd20, %rd19, %rd79;
	ld.global.f32 	%f996, [%rd20];
	ld.shared.f32 	%f997, [_ZZ14sgemmNN_deviceiiPKfiS0_iPfiiffE1b+748];
	fma.rn.f32 	%f1159, %f996, %f997, %f1159;
	ld.shared.f32 	%f998, [_ZZ14sgemmNN_deviceiiPKfiS0_iPfiiffE1b+752];
	fma.rn.f32 	%f1158, %f996, %f998, %f1158;
	ld.shared.f32 	%f999, [_ZZ14sgemmNN_deviceiiPKfiS0_iPfiiffE1b+756];
	fma.rn.f32 	%f1157, %f996, %f999, %f1157;
	ld.shared.f32 	%f1000, [_ZZ14sgemmNN_deviceiiPKfiS0_iPfiiffE1b+760];
	fma.rn.f32 	%f1156, %f996, %f1000, %f1156;
	ld.shared.f32 	%f1001, [_ZZ14sgemmNN_deviceiiPKfiS0_iPfiiffE1b+764];
	fma.rn.f32 	%f1155, %f996, %f1001, %f1155;
	ld.shared.f32 	%f1002, [_ZZ14sgemmNN_deviceiiPKfiS0_iPfiiffE1b+768];
	fma.rn.f32 	%f1154, %f996, %f1002, %f1154;
	ld.shared.f32 	%f1003, [_ZZ14sgemmNN_deviceiiPKfiS0_iPfiiffE1b+772];
	fma.rn.f32 	%f1153, %f996, %f1003, %f1153;
	ld.shared.f32 	%f1004, [_ZZ14sgemmNN_deviceiiPKfiS0_iPfiiffE1b+776];
	fma.rn.f32 	%f1152, %f996, %f1004, %f1152;
	ld.shared.f32 	%f1005, [_ZZ14sgemmNN_deviceiiPKfiS0_iPfiiffE1b+780];
	fma.rn.f32 	%f1151, %f996, %f1005, %f1151;
	ld.shared.f32 	%f1006, [_ZZ14sgemmNN_deviceiiPKfiS0_iPfiiffE1b+784];
	fma.rn.f32 	%f1150, %f996, %f1006, %f1150;
	ld.shared.f32 	%f1007, [_ZZ14sgemmNN_deviceiiPKfiS0_iPfiiffE1b+788];
	fma.rn.f32 	%f1149, %f996, %f1007, %f1149;
	ld.shared.f32 	%f1008, [_ZZ14sgemmNN_deviceiiPKfiS0_iPfiiffE1b+792];
	fma.rn.f32 	%f1148, %f996, %f1008, %f1148;
	ld.shared.f32 	%f1009, [_ZZ14sgemmNN_deviceiiPKfiS0_iPfiiffE1b+796];
	fma.rn.f32 	%f1147, %f996, %f1009, %f1147;
	ld.shared.f32 	%f1010, [_ZZ14sgemmNN_deviceiiPKfiS0_iPfiiffE1b+800];
	fma.rn.f32 	%f1146, %f996, %f1010, %f1146;
	ld.shared.f32 	%f1011, [_ZZ14sgemmNN_deviceiiPKfiS0_iPfiiffE1b+804];
	fma.rn.f32 	%f1145, %f996, %f1011, %f1145;
	ld.shared.f32 	%f1012, [_ZZ14sgemmNN_deviceiiPKfiS0_iPfiiffE1b+808];
	fma.rn.f32 	%f1144, %f996, %f1012, %f1144;
	setp.lt.u32 	%p15, %r29, 13;
	@%p15 bra 	$L__BB0_19;
	add.s64 	%rd21, %rd20, %rd79;
	ld.global.f32 	%f1013, [%rd21];
	ld.shared.f32 	%f1014, [_ZZ14sgemmNN_deviceiiPKfiS0_iPfiiffE1b+816];
	fma.rn.f32 	%f1159, %f1013, %f1014, %f1159;
	ld.shared.f32 	%f1015, [_ZZ14sgemmNN_deviceiiPKfiS0_iPfiiffE1b+820];
	fma.rn.f32 	%f1158, %f1013, %f1015, %f1158;
	ld.shared.f32 	%f1016, [_ZZ14sgemmNN_deviceiiPKfiS0_iPfiiffE1b+824];
	fma.rn.f32 	%f1157, %f1013, %f1016, %f1157;
	ld.shared.f32 	%f1017, [_ZZ14sgemmNN_deviceiiPKfiS0_iPfiiffE1b+828];
	fma.rn.f32 	%f1156, %f1013, %f1017, %f1156;
	ld.shared.f32 	%f1018, [_ZZ14sgemmNN_deviceiiPKfiS0_iPfiiffE1b+832];
	fma.rn.f32 	%f1155, %f1013, %f1018, %f1155;
	ld.shared.f32 	%f1019, [_ZZ14sgemmNN_deviceiiPKfiS0_iPfiiffE1b+836];
	fma.rn.f32 	%f1154, %f1013, %f1019, %f1154;
	ld.shared.f32 	%f1020, [_ZZ14sgemmNN_deviceiiPKfiS0_iPfiiffE1b+840];
	fma.rn.f32 	%f1153, %f1013, %f1020, %f1153;
	ld.shared.f32 	%f1021, [_ZZ14sgemmNN_deviceiiPKfiS0_iPfiiffE1b+844];
	fma.rn.f32 	%f1152, %f1013, %f1021, %f1152;
	ld.shared.f32 	%f1022, [_ZZ14sgemmNN_deviceiiPKfiS0_iPfiiffE1b+848];
	fma.rn.f32 	%f1151, %f1013, %f1022, %f1151;
	ld.shared.f32 	%f1023, [_ZZ14sgemmNN_deviceiiPKfiS0_iPfiiffE1b+852];
	fma.rn.f32 	%f1150, %f1013, %f1023, %f1150;
	ld.shared.f32 	%f1024, [_ZZ14sgemmNN_deviceiiPKfiS0_iPfiiffE1b+856];
	fma.rn.f32 	%f1149, %f1013, %f1024, %f1149;
	ld.shared.f32 	%f1025, [_ZZ14sgemmNN_deviceiiPKfiS0_iPfiiffE1b+860];
	fma.rn.f32 	%f1148, %f1013, %f1025, %f1148;
	ld.shared.f32 	%f1026, [_ZZ14sgemmNN_deviceiiPKfiS0_iPfiiffE1b+864];
	fma.rn.f32 	%f1147, %f1013, %f1026, %f1147;
	ld.shared.f32 	%f1027, [_ZZ14sgemmNN_deviceiiPKfiS0_iPfiiffE1b+868];
	fma.rn.f32 	%f1146, %f1013, %f1027, %f1146;
	ld.shared.f32 	%f1028, [_ZZ14sgemmNN_deviceiiPKfiS0_iPfiiffE1b+872];
	fma.rn.f32 	%f1145, %f1013, %f1028, %f1145;
	ld.shared.f32 	%f1029, [_ZZ14sgemmNN_deviceiiPKfiS0_iPfiiffE1b+876];
	fma.rn.f32 	%f1144, %f1013, %f1029, %f1144;
	setp.eq.s32 	%p16, %r29, 13;
	@%p16 bra 	$L__BB0_19;
	add.s64 	%rd22, %rd21, %rd79;
	ld.global.f32 	%f1030, [%rd22];
	ld.shared.f32 	%f1031, [_ZZ14sgemmNN_deviceiiPKfiS0_iPfiiffE1b+884];
	fma.rn.f32 	%f1159, %f1030, %f1031, %f1159;
	ld.shared.f32 	%f1032, [_ZZ14sgemmNN_deviceiiPKfiS0_iPfiiffE1b+888];
	fma.rn.f32 	%f1158, %f1030, %f1032, %f1158;
	ld.shared.f32 	%f1033, [_ZZ14sgemmNN_deviceiiPKfiS0_iPfiiffE1b+892];
	fma.rn.f32 	%f1157, %f1030, %f1033, %f1157;
	ld.shared.f32 	%f1034, [_ZZ14sgemmNN_deviceiiPKfiS0_iPfiiffE1b+896];
	fma.rn.f32 	%f1156, %f1030, %f1034, %f1156;
	ld.shared.f32 	%f1035, [_ZZ14sgemmNN_deviceiiPKfiS0_iPfiiffE1b+900];
	fma.rn.f32 	%f1155, %f1030, %f1035, %f1155;
	ld.shared.f32 	%f1036, [_ZZ14sgemmNN_deviceiiPKfiS0_iPfiiffE1b+904];
	fma.rn.f32 	%f1154, %f1030, %f1036, %f1154;
	ld.shared.f32 	%f1037, [_ZZ14sgemmNN_deviceiiPKfiS0_iPfiiffE1b+908];
	fma.rn.f32 	%f1153, %f1030, %f1037, %f1153;
	ld.shared.f32 	%f1038, [_ZZ14sgemmNN_deviceiiPKfiS0_iPfiiffE1b+912];
	fma.rn.f32 	%f1152, %f1030, %f1038, %f1152;
	ld.shared.f32 	%f1039, [_ZZ14sgemmNN_deviceiiPKfiS0_iPfiiffE1b+916];
	fma.rn.f32 	%f1151, %f1030, %f1039, %f1151;
	ld.shared.f32 	%f1040, [_ZZ14sgemmNN_deviceiiPKfiS0_iPfiiffE1b+920];
	fma.rn.f32 	%f1150, %f1030, %f1040, %f1150;
	ld.shared.f32 	%f1041, [_ZZ14sgemmNN_deviceiiPKfiS0_iPfiiffE1b+924];
	fma.rn.f32 	%f1149, %f1030, %f1041, %f1149;
	ld.shared.f32 	%f1042, [_ZZ14sgemmNN_deviceiiPKfiS0_iPfiiffE1b+928];
	fma.rn.f32 	%f1148, %f1030, %f1042, %f1148;
	ld.shared.f32 	%f1043, [_ZZ14sgemmNN_deviceiiPKfiS0_iPfiiffE1b+932];
	fma.rn.f32 	%f1147, %f1030, %f1043, %f1147;
	ld.shared.f32 	%f1044, [_ZZ14sgemmNN_deviceiiPKfiS0_iPfiiffE1b+936];
	fma.rn.f32 	%f1146, %f1030, %f1044, %f1146;
	ld.shared.f32 	%f1045, [_ZZ14sgemmNN_deviceiiPKfiS0_iPfiiffE1b+940];
	fma.rn.f32 	%f1145, %f1030, %f1045, %f1145;
	ld.shared.f32 	%f1046, [_ZZ14sgemmNN_deviceiiPKfiS0_iPfiiffE1b+944];
	fma.rn.f32 	%f1144, %f1030, %f1046, %f1144;
	setp.ne.s32 	%p17, %r29, 15;
	@%p17 bra 	$L__BB0_19;
	add.s64 	%rd93, %rd22, %rd79;
	ld.global.f32 	%f1047, [%rd93];
	ld.shared.f32 	%f1048, [_ZZ14sgemmNN_deviceiiPKfiS0_iPfiiffE1b+952];
	fma.rn.f32 	%f1159, %f1047, %f1048, %f1159;
	ld.shared.f32 	%f1049, [_ZZ14sgemmNN_deviceiiPKfiS0_iPfiiffE1b+956];
	fma.rn.f32 	%f1158, %f1047, %f1049, %f1158;
	ld.shared.f32 	%f1050, [_ZZ14sgemmNN_deviceiiPKfiS0_iPfiiffE1b+960];
	fma.rn.f32 	%f1157, %f1047, %f1050, %f1157;
	ld.shared.f32 	%f1051, [_ZZ14sgemmNN_deviceiiPKfiS0_iPfiiffE1b+964];
	fma.rn.f32 	%f1156, %f1047, %f1051, %f1156;
	ld.shared.f32 	%f1052, [_ZZ14sgemmNN_deviceiiPKfiS0_iPfiiffE1b+968];
	fma.rn.f32 	%f1155, %f1047, %f1052, %f1155;
	ld.shared.f32 	%f1053, [_ZZ14sgemmNN_deviceiiPKfiS0_iPfiiffE1b+972];
	fma.rn.f32 	%f1154, %f1047, %f1053, %f1154;
	ld.shared.f32 	%f1054, [_ZZ14sgemmNN_deviceiiPKfiS0_iPfiiffE1b+976];
	fma.rn.f32 	%f1153, %f1047, %f1054, %f1153;
	ld.shared.f32 	%f1055, [_ZZ14sgemmNN_deviceiiPKfiS0_iPfiiffE1b+980];
	fma.rn.f32 	%f1152, %f1047, %f1055, %f1152;
	ld.shared.f32 	%f1056, [_ZZ14sgemmNN_deviceiiPKfiS0_iPfiiffE1b+984];
	fma.rn.f32 	%f1151, %f1047, %f1056, %f1151;
	ld.shared.f32 	%f1057, [_ZZ14sgemmNN_deviceiiPKfiS0_iPfiiffE1b+988];
	fma.rn.f32 	%f1150, %f1047, %f1057, %f1150;
	ld.shared.f32 	%f1058, [_ZZ14sgemmNN_deviceiiPKfiS0_iPfiiffE1b+992];
	fma.rn.f32 	%f1149, %f1047, %f1058, %f1149;
	ld.shared.f32 	%f1059, [_ZZ14sgemmNN_deviceiiPKfiS0_iPfiiffE1b+996];
	fma.rn.f32 	%f1148, %f1047, %f1059, %f1148;
	ld.shared.f32 	%f1060, [_ZZ14sgemmNN_deviceiiPKfiS0_iPfiiffE1b+1000];
	fma.rn.f32 	%f1147, %f1047, %f1060, %f1147;
	ld.shared.f32 	%f1061, [_ZZ14sgemmNN_deviceiiPKfiS0_iPfiiffE1b+1004];
	fma.rn.f32 	%f1146, %f1047, %f1061, %f1146;
	ld.shared.f32 	%f1062, [_ZZ14sgemmNN_deviceiiPKfiS0_iPfiiffE1b+1008];
	fma.rn.f32 	%f1145, %f1047, %f1062, %f1145;
	ld.shared.f32 	%f1063, [_ZZ14sgemmNN_deviceiiPKfiS0_iPfiiffE1b+1012];
	fma.rn.f32 	%f1144, %f1047, %f1063, %f1144;
$L__BB0_19:
	ld.param.u32 	%r27, [_Z14sgemmNN_deviceiiPKfiS0_iPfiiff_param_0];
	setp.ge.s32 	%p18, %r4, %r27;
	@%p18 bra 	$L__BB0_54;
	ld.param.u32 	%r28, [_Z14sgemmNN_deviceiiPKfiS0_iPfiiff_param_1];
	sub.s32 	%r9, %r28, %r3;
	setp.lt.s32 	%p19, %r9, 1;
	@%p19 bra 	$L__BB0_54;
	ld.param.u64 	%rd128, [_Z14sgemmNN_deviceiiPKfiS0_iPfiiff_param_6];
	mad.lo.s32 	%r26, %r14, %r3, %r4;
	cvta.to.global.u64 	%rd94, %rd128;
	mul.wide.s32 	%rd95, %r26, 4;
	add.s64 	%rd23, %rd94, %rd95;
	setp.neu.f32 	%p20, %f290, 0f00000000;
	@%p20 bra 	$L__BB0_38;
	mul.f32 	%f1112, %f289, %f1159;
	st.global.f32 	[%rd23], %f1112;
	setp.eq.s32 	%p36, %r9, 1;
	@%p36 bra 	$L__BB0_54;
	mul.wide.s32 	%rd112, %r14, 4;
	add.s64 	%rd24, %rd23, %rd112;
	mul.f32 	%f1113, %f289, %f1158;
	st.global.f32 	[%rd24], %f1113;
	setp.lt.u32 	%p37, %r9, 3;
	@%p37 bra 	$L__BB0_54;
	add.s64 	%rd25, %rd24, %rd112;
	mul.f32 	%f1114, %f289, %f1157;
	st.global.f32 	[%rd25], %f1114;
	setp.eq.s32 	%p38, %r9, 3;
	@%p38 bra 	$L__BB0_54;
	add.s64 	%rd26, %rd25, %rd112;
	mul.f32 	%f1115, %f289, %f1156;
	st.global.f32 	[%rd26], %f1115;
	setp.lt.u32 	%p39, %r9, 5;
	@%p39 bra 	$L__BB0_54;
	add.s64 	%rd27, %rd26, %rd112;
	mul.f32 	%f1116, %f289, %f1155;
	st.global.f32 	[%rd27], %f1116;
	setp.eq.s32 	%p40, %r9, 5;
	@%p40 bra 	$L__BB0_54;
	add.s64 	%rd28, %rd27, %rd112;
	mul.f32 	%f1117, %f289, %f1154;
	st.global.f32 	[%rd28], %f1117;
	setp.lt.u32 	%p41, %r9, 7;
	@%p41 bra 	$L__BB0_54;
	add.s64 	%rd29, %rd28, %rd112;
	mul.f32 	%f1118, %f289, %f1153;
	st.global.f32 	[%rd29], %f1118;
	setp.eq.s32 	%p42, %r9, 7;
	@%p42 bra 	$L__BB0_54;
	add.s64 	%rd30, %rd29, %rd112;
	mul.f32 	%f1119, %f289, %f1152;
	st.global.f32 	[%rd30], %f1119;
	setp.lt.u32 	%p43, %r9, 9;
	@%p43 bra 	$L__BB0_54;
	add.s64 	%rd31, %rd30, %rd112;
	mul.f32 	%f1120, %f289, %f1151;
	st.global.f32 	[%rd31], %f1120;
	setp.eq.s32 	%p44, %r9, 9;
	@%p44 bra 	$L__BB0_54;
	add.s64 	%rd32, %rd31, %rd112;
	mul.f32 	%f1121, %f289, %f1150;
	st.global.f32 	[%rd32], %f1121;
	setp.lt.u32 	%p45, %r9, 11;
	@%p45 bra 	$L__BB0_54;
	add.s64 	%rd33, %rd32, %rd112;
	mul.f32 	%f1122, %f289, %f1149;
	st.global.f32 	[%rd33], %f1122;
	setp.eq.s32 	%p46, %r9, 11;
	@%p46 bra 	$L__BB0_54;
	add.s64 	%rd34, %rd33, %rd112;
	mul.f32 	%f1123, %f289, %f1148;
	st.global.f32 	[%rd34], %f1123;
	setp.lt.u32 	%p47, %r9, 13;
	@%p47 bra 	$L__BB0_54;
	add.s64 	%rd35, %rd34, %rd112;
	mul.f32 	%f1124, %f289, %f1147;
	st.global.f32 	[%rd35], %f1124;
	setp.eq.s32 	%p48, %r9, 13;
	@%p48 bra 	$L__BB0_54;
	add.s64 	%rd36, %rd35, %rd112;
	mul.f32 	%f1125, %f289, %f1146;
	st.global.f32 	[%rd36], %f1125;
	setp.lt.u32 	%p49, %r9, 15;
	@%p49 bra 	$L__BB0_54;
	add.s64 	%rd37, %rd36, %rd112;
	mul.f32 	%f1126, %f289, %f1145;
	st.global.f32 	[%rd37], %f1126;
	setp.eq.s32 	%p50, %r9, 15;
	@%p50 bra 	$L__BB0_54;
	add.s64 	%rd127, %rd37, %rd112;
	mul.f32 	%f1127, %f289, %f1144;
	st.global.f32 	[%rd127], %f1127;
	bra.uni 	$L__BB0_54;
$L__BB0_38:
	ld.global.f32 	%f1064, [%rd23];
	mul.f32 	%f1065, %f290, %f1064;
	fma.rn.f32 	%f1066, %f289, %f1159, %f1065;
	st.global.f32 	[%rd23], %f1066;
	setp.eq.s32 	%p21, %r9, 1;
	@%p21 bra 	$L__BB0_54;
	mul.wide.s32 	%rd96, %r14, 4;
	add.s64 	%rd38, %rd23, %rd96;
	ld.global.f32 	%f1067, [%rd38];
	mul.f32 	%f1068, %f290, %f1067;
	fma.rn.f32 	%f1069, %f289, %f1158, %f1068;
	st.global.f32 	[%rd38], %f1069;
	setp.lt.u32 	%p22, %r9, 3;
	@%p22 bra 	$L__BB0_54;
	add.s64 	%rd39, %rd38, %rd96;
	ld.global.f32 	%f1070, [%rd39];
	mul.f32 	%f1071, %f290, %f1070;
	fma.rn.f32 	%f1072, %f289, %f1157, %f1071;
	st.global.f32 	[%rd39], %f1072;
	setp.eq.s32 	%p23, %r9, 3;
	@%p23 bra 	$L__BB0_54;
	add.s64 	%rd40, %rd39, %rd96;
	ld.global.f32 	%f1073, [%rd40];
	mul.f32 	%f1074, %f290, %f1073;
	fma.rn.f32 	%f1075, %f289, %f1156, %f1074;
	st.global.f32 	[%rd40], %f1075;
	setp.lt.u32 	%p24, %r9, 5;
	@%p24 bra 	$L__BB0_54;
	add.s64 	%rd41, %rd40, %rd96;
	ld.global.f32 	%f1076, [%rd41];
	mul.f32 	%f1077, %f290, %f1076;
	fma.rn.f32 	%f1078, %f289, %f1155, %f1077;
	st.global.f32 	[%rd41], %f1078;
	setp.eq.s32 	%p25, %r9, 5;
	@%p25 bra 	$L__BB0_54;
	add.s64 	%rd42, %rd41, %rd96;
	ld.global.f32 	%f1079, [%rd42];
	mul.f32 	%f1080, %f290, %f1079;
	fma.rn.f32 	%f1081, %f289, %f1154, %f1080;
	st.global.f32 	[%rd42], %f1081;
	setp.lt.u32 	%p26, %r9, 7;
	@%p26 bra 	$L__BB0_54;
	add.s64 	%rd43, %rd42, %rd96;
	ld.global.f32 	%f1082, [%rd43];
	mul.f32 	%f1083, %f290, %f1082;
	fma.rn.f32 	%f1084, %f289, %f1153, %f1083;
	st.global.f32 	[%rd43], %f1084;
	setp.eq.s32 	%p27, %r9, 7;
	@%p27 bra 	$L__BB0_54;
	add.s64 	%rd44, %rd43, %rd96;
	ld.global.f32 	%f1085, [%rd44];
	mul.f32 	%f1086, %f290, %f1085;
	fma.rn.f32 	%f1087, %f289, %f1152, %f1086;
	st.global.f32 	[%rd44], %f1087;
	setp.lt.u32 	%p28, %r9, 9;
	@%p28 bra 	$L__BB0_54;
	add.s64 	%rd45, %rd44, %rd96;
	ld.global.f32 	%f1088, [%rd45];
	mul.f32 	%f1089, %f290, %f1088;
	fma.rn.f32 	%f1090, %f289, %f1151, %f1089;
	st.global.f32 	[%rd45], %f1090;
	setp.eq.s32 	%p29, %r9, 9;
	@%p29 bra 	$L__BB0_54;
	add.s64 	%rd46, %rd45, %rd96;
	ld.global.f32 	%f1091, [%rd46];
	mul.f32 	%f1092, %f290, %f1091;
	fma.rn.f32 	%f1093, %f289, %f1150, %f1092;
	st.global.f32 	[%rd46], %f1093;
	setp.lt.u32 	%p30, %r9, 11;
	@%p30 bra 	$L__BB0_54;
	add.s64 	%rd47, %rd46, %rd96;
	ld.global.f32 	%f1094, [%rd47];
	mul.f32 	%f1095, %f290, %f1094;
	fma.rn.f32 	%f1096, %f289, %f1149, %f1095;
	st.global.f32 	[%rd47], %f1096;
	setp.eq.s32 	%p31, %r9, 11;
	@%p31 bra 	$L__BB0_54;
	add.s64 	%rd48, %rd47, %rd96;
	ld.global.f32 	%f1097, [%rd48];
	mul.f32 	%f1098, %f290, %f1097;
	fma.rn.f32 	%f1099, %f289, %f1148, %f1098;
	st.global.f32 	[%rd48], %f1099;
	setp.lt.u32 	%p32, %r9, 13;
	@%p32 bra 	$L__BB0_54;
	add.s64 	%rd49, %rd48, %rd96;
	ld.global.f32 	%f1100, [%rd49];
	mul.f32 	%f1101, %f290, %f1100;
	fma.rn.f32 	%f1102, %f289, %f1147, %f1101;
	st.global.f32 	[%rd49], %f1102;
	setp.eq.s32 	%p33, %r9, 13;
	@%p33 bra 	$L__BB0_54;
	add.s64 	%rd50, %rd49, %rd96;
	ld.global.f32 	%f1103, [%rd50];
	mul.f32 	%f1104, %f290, %f1103;
	fma.rn.f32 	%f1105, %f289, %f1146, %f1104;
	st.global.f32 	[%rd50], %f1105;
	setp.lt.u32 	%p34, %r9, 15;
	@%p34 bra 	$L__BB0_54;
	add.s64 	%rd51, %rd50, %rd96;
	ld.global.f32 	%f1106, [%rd51];
	mul.f32 	%f1107, %f290, %f1106;
	fma.rn.f32 	%f1108, %f289, %f1145, %f1107;
	st.global.f32 	[%rd51], %f1108;
	setp.eq.s32 	%p35, %r9, 15;
	@%p35 bra 	$L__BB0_54;
	add.s64 	%rd111, %rd51, %rd96;
	ld.global.f32 	%f1109, [%rd111];
	mul.f32 	%f1110, %f290, %f1109;
	fma.rn.f32 	%f1111, %f289, %f1144, %f1110;
	st.global.f32 	[%rd111], %f1111;
$L__BB0_54:
	ret;

}


// ===== COMPILED SASS (sm_100) =====

	.target	sm_100

	.elftype	@"ET_EXEC"


//--------------------- .note.nv.tkinfo           --------------------------
	.section	.note.nv.tkinfo,"",@"SHT_NOTE"
	.sectionflags	@"SHF_NOTE_NV_TKINFO"
	.tkinfo
        /*0018*/ 	.word	0x00000002
        /*0030*/ 	.string	""
        /*0030*/ 	.string	"ptxas"
        /*0030*/ 	.string	"Cuda compilation tools, release 13.0, V13.0.88"
        /*0030*/ 	.string	"Build cuda_13.0.r13.0/compiler.36424714_0"
        /*0030*/ 	.string	"-arch sm_100 -m 64 "



//--------------------- .note.nv.cuinfo           --------------------------
	.section	.note.nv.cuinfo,"",@"SHT_NOTE"
	.sectionflags	@"SHF_NOTE_NV_CUINFO"
        /*0018*/ 	.short	0x0002
        /*001a*/ 	.short	0x0064
        /*001c*/ 	.short	0x0082
	.zero		2


//--------------------- .nv.info                  --------------------------
	.section	.nv.info,"",@"SHT_CUDA_INFO"
	.align	4


	//----- nvinfo : EIATTR_REGCOUNT
	.align		4
        /*0000*/ 	.byte	0x04, 0x2f
        /*0002*/ 	.short	(.L_1 - .L_0)
	.align		4
.L_0:
        /*0004*/ 	.word	index@(_Z14sgemmNN_deviceiiPKfiS0_iPfiiff)
        /*0008*/ 	.word	0x00000038


	//----- nvinfo : EIATTR_FRAME_SIZE
	.align		4
.L_1:
        /*000c*/ 	.byte	0x04, 0x11
        /*000e*/ 	.short	(.L_3 - .L_2)
	.align		4
.L_2:
        /*0010*/ 	.word	index@(_Z14sgemmNN_deviceiiPKfiS0_iPfiiff)
        /*0014*/ 	.word	0x00000000


	//----- nvinfo : EIATTR_MIN_STACK_SIZE
	.align		4
.L_3:
        /*0018*/ 	.byte	0x04, 0x12
        /*001a*/ 	.short	(.L_5 - .L_4)
	.align		4
.L_4:
        /*001c*/ 	.word	index@(_Z14sgemmNN_deviceiiPKfiS0_iPfiiff)
        /*0020*/ 	.word	0x00000000
.L_5:


//--------------------- .nv.compat                --------------------------
	.section	.nv.compat,"",@"SHT_CUDA_COMPAT_INFO"
	.align	4
        /*0000*/ 	.byte	0x02, 0x09, 0x00, 0x00, 0x02, 0x02, 0x01, 0x00, 0x02, 0x05, 0x05, 0x00, 0x03, 0x07, 0x01, 0x01
        /*0010*/ 	.byte	0x02, 0x03, 0x00, 0x00, 0x02, 0x06, 0x01, 0x00, 0x04, 0x0b, 0x08, 0x00, 0x09, 0x00, 0x00, 0x00
        /*0020*/ 	.byte	0x00, 0x00, 0x00, 0x00


//--------------------- .nv.info._Z14sgemmNN_deviceiiPKfiS0_iPfiiff --------------------------
	.section	.nv.info._Z14sgemmNN_deviceiiPKfiS0_iPfiiff,"",@"SHT_CUDA_INFO"
	.sectionflags	@""
	.align	4


	//----- nvinfo : EIATTR_CUDA_API_VERSION
	.align		4
        /*0000*/ 	.byte	0x04, 0x37
        /*0002*/ 	.short	(.L_7 - .L_6)
.L_6:
        /*0004*/ 	.word	0x00000082


	//----- nvinfo : EIATTR_KPARAM_INFO
	.align		4
.L_7:
        /*0008*/ 	.byte	0x04, 0x17
        /*000a*/ 	.short	(.L_9 - .L_8)
.L_8:
        /*000c*/ 	.word	0x00000000
        /*0010*/ 	.short	0x000a
        /*0012*/ 	.short	0x003c
        /*0014*/ 	.byte	0x00, 0xf0, 0x11, 0x00


	//----- nvinfo : EIATTR_KPARAM_INFO
	.align		4
.L_9:
        /*0018*/ 	.byte	0x04, 0x17
        /*001a*/ 	.short	(.L_11 - .L_10)
.L_10:
        /*001c*/ 	.word	0x00000000
        /*0020*/ 	.short	0x0009
        /*0022*/ 	.short	0x0038
        /*0024*/ 	.byte	0x00, 0xf0, 0x11, 0x00


	//----- nvinfo : EIATTR_KPARAM_INFO
	.align		4
.L_11:
        /*0028*/ 	.byte	0x04, 0x17
        /*002a*/ 	.short	(.L_13 - .L_12)
.L_12:
        /*002c*/ 	.word	0x00000000
        /*0030*/ 	.short	0x0008
        /*0032*/ 	.short	0x0034
        /*0034*/ 	.byte	0x00, 0xf0, 0x11, 0x00


	//----- nvinfo : EIATTR_KPARAM_INFO
	.align		4
.L_13:
        /*0038*/ 	.byte	0x04, 0x17
        /*003a*/ 	.short	(.L_15 - .L_14)
.L_14:
        /*003c*/ 	.word	0x00000000
        /*0040*/ 	.short	0x0007
        /*0042*/ 	.short	0x0030
        /*0044*/ 	.byte	0x00, 0xf0, 0x11, 0x00


	//----- nvinfo : EIATTR_KPARAM_INFO
	.align		4
.L_15:
        /*0048*/ 	.byte	0x04, 0x17
        /*004a*/ 	.short	(.L_17 - .L_16)
.L_16:
        /*004c*/ 	.word	0x00000000
        /*0050*/ 	.short	0x0006
        /*0052*/ 	.short	0x0028
        /*0054*/ 	.byte	0x00, 0xf5, 0x21, 0x00


	//----- nvinfo : EIATTR_KPARAM_INFO
	.align		4
.L_17:
        /*0058*/ 	.byte	0x04, 0x17
        /*005a*/ 	.short	(.L_19 - .L_18)
.L_18:
        /*005c*/ 	.word	0x00000000
        /*0060*/ 	.short	0x0005
        /*0062*/ 	.short	0x0020
        /*0064*/ 	.byte	0x00, 0xf0, 0x11, 0x00


	//----- nvinfo : EIATTR_KPARAM_INFO
	.align		4
.L_19:
        /*0068*/ 	.byte	0x04, 0x17
        /*006a*/ 	.short	(.L_21 - .L_20)
.L_20:
        /*006c*/ 	.word	0x00000000
        /*0070*/ 	.short	0x0004
        /*0072*/ 	.short	0x0018
        /*0074*/ 	.byte	0x00, 0xf5, 0x21, 0x00


	//----- nvinfo : EIATTR_KPARAM_INFO
	.align		4
.L_21:
        /*0078*/ 	.byte	0x04, 0x17
        /*007a*/ 	.short	(.L_23 - .L_22)
.L_22:
        /*007c*/ 	.word	0x00000000
        /*0080*/ 	.short	0x0003
        /*0082*/ 	.short	0x0010
        /*0084*/ 	.byte	0x00, 0xf0, 0x11, 0x00


	//----- nvinfo : EIATTR_KPARAM_INFO
	.align		4
.L_23:
        /*0088*/ 	.byte	0x04, 0x17
        /*008a*/ 	.short	(.L_25 - .L_24)
.L_24:
        /*008c*/ 	.word	0x00000000
        /*0090*/ 	.short	0x0002
        /*0092*/ 	.short	0x0008
        /*0094*/ 	.byte	0x00, 0xf5, 0x21, 0x00


	//----- nvinfo : EIATTR_KPARAM_INFO
	.align		4
.L_25:
        /*0098*/ 	.byte	0x04, 0x17
        /*009a*/ 	.short	(.L_27 - .L_26)
.L_26:
        /*009c*/ 	.word	0x00000000
        /*00a0*/ 	.short	0x0001
        /*00a2*/ 	.short	0x0004
        /*00a4*/ 	.byte	0x00, 0xf0, 0x11, 0x00


	//----- nvinfo : EIATTR_KPARAM_INFO
	.align		4
.L_27:
        /*00a8*/ 	.byte	0x04, 0x17
        /*00aa*/ 	.short	(.L_29 - .L_28)
.L_28:
        /*00ac*/ 	.word	0x00000000
        /*00b0*/ 	.short	0x0000
        /*00b2*/ 	.short	0x0000
        /*00b4*/ 	.byte	0x00, 0xf0, 0x11, 0x00


	//----- nvinfo : EIATTR_SPARSE_MMA_MASK
	.align		4
.L_29:
        /*00b8*/ 	.byte	0x03, 0x50
        /*00ba*/ 	.short	0x0000


	//----- nvinfo : EIATTR_MAXREG_COUNT
	.align		4
        /*00bc*/ 	.byte	0x03, 0x1b
        /*00be*/ 	.short	0x00ff


	//----- nvinfo : EIATTR_NUM_BARRIERS
	.align		4
        /*00c0*/ 	.byte	0x02, 0x4c
        /*00c2*/ 	.byte	0x01
	.zero		1


	//----- nvinfo : EIATTR_MERCURY_ISA_VERSION
	.align		4
        /*00c4*/ 	.byte	0x03, 0x5f
        /*00c6*/ 	.short	0x0101


	//----- nvinfo : EIATTR_UNUSED_LOAD_BYTE_OFFSET
	.align		4
        /*00c8*/ 	.byte	0x04, 0x44
        /*00ca*/ 	.short	(.L_31 - .L_30)


	//   ....[0]....
.L_30:
        /*00cc*/ 	.word	0x00000580
        /*00d0*/ 	.word	0x0000fff0


	//   ....[1]....
        /*00d4*/ 	.word	0x000006a0
        /*00d8*/ 	.word	0x0000ff0f


	//   ....[2]....
        /*00dc*/ 	.word	0x00000800
        /*00e0*/ 	.word	0x0000f0ff


	//   ....[3]....
        /*00e4*/ 	.word	0x00000940
        /*00e8*/ 	.word	0x00000fff


	//   ....[4]....
        /*00ec*/ 	.word	0x00000a90
        /*00f0*/ 	.word	0x0000fff0


	//   ....[5]....
        /*00f4*/ 	.word	0x00000c80
        /*00f8*/ 	.word	0x0000ff0f


	//   ....[6]....
        /*00fc*/ 	.word	0x00000d80
        /*0100*/ 	.word	0x0000f0ff


	//   ....[7]....
        /*0104*/ 	.word	0x00000ec0
        /*0108*/ 	.word	0x00000fff


	//   ....[8]....
        /*010c*/ 	.word	0x00001040
        /*0110*/ 	.word	0x0000fff0


	//   ....[9]....
        /*0114*/ 	.word	0x00001200
        /*0118*/ 	.word	0x0000ff0f


	//   ....[10]....
        /*011c*/ 	.word	0x00001330
        /*0120*/ 	.word	0x0000f0ff


	//   ....[11]....
        /*0124*/ 	.word	0x000013e0
        /*0128*/ 	.word	0x00000fff


	//   ....[12]....
        /*012c*/ 	.word	0x000015a0
        /*0130*/ 	.word	0x0000fff0


	//   ....[13]....
        /*0134*/ 	.word	0x000016d0
        /*0138*/ 	.word	0x0000ff0f


	//   ....[14]....
        /*013c*/ 	.word	0x000017f0
        /*0140*/ 	.word	0x0000f0ff


	//   ....[15]....
        /*0144*/ 	.word	0x00001910
        /*0148*/ 	.word	0x00000fff


	//   ....[16]....
        /*014c*/ 	.word	0x00001d20
        /*0150*/ 	.word	0x0000fff0


	//   ....[17]....
        /*0154*/ 	.word	0x00001d60
        /*0158*/ 	.word	0x0000ff0f


	//   ....[18]....
        /*015c*/ 	.word	0x00001f10
        /*0160*/ 	.word	0x0000f0ff


	//   ....[19]....
        /*0164*/ 	.word	0x00002090
        /*0168*/ 	.word	0x00000fff


	//   ....[20]....
        /*016c*/ 	.word	0x00002340
        /*0170*/ 	.word	0x0000fff0


	//   ....[21]....
        /*0174*/ 	.word	0x000023a0
        /*0178*/ 	.word	0x0000ff0f


	//   ....[22]....
        /*017c*/ 	.word	0x00002520
        /*0180*/ 	.word	0x0000f0ff


	//   ....[23]....
        /*0184*/ 	.word	0x000026a0
        /*0188*/ 	.word	0x00000fff


	//   ....[24]....
        /*018c*/ 	.word	0x00002950
        /*0190*/ 	.word	0x0000fff0


	//   ....[25]....
        /*0194*/ 	.word	0x000029b0
        /*0198*/ 	.word	0x0000ff0f


	//   ....[26]....
        /*019c*/ 	.word	0x00002b30
        /*01a0*/ 	.word	0x0000f0ff


	//   ....[27]....
        /*01a4*/ 	.word	0x00002cb0
        /*01a8*/ 	.word	0x00000fff


	//   ....[28]....
        /*01ac*/ 	.word	0x00002f60
        /*01b0*/ 	.word	0x0000fff0


	//   ....[29]....
        /*01b4*/ 	.word	0x00002fc0
        /*01b8*/ 	.word	0x0000ff0f


	//----- nvinfo : EIATTR_VRC_CTA_INIT_COUNT
	.align		4
.L_31:
        /*01bc*/ 	.byte	0x02, 0x4a
	.zero		1
	.zero		1


	//----- nvinfo : EIATTR_EXIT_INSTR_OFFSETS
	.align		4
        /*01c0*/ 	.byte	0x04, 0x1c
        /*01c2*/ 	.short	(.L_33 - .L_32)


	//   ....[0]....
.L_32:
        /*01c4*/ 	.word	0x00003260


	//   ....[1]....
        /*01c8*/ 	.word	0x000032a0


	//   ....[2]....
        /*01cc*/ 	.word	0x00003360


	//   ....[3]....
        /*01d0*/ 	.word	0x000033b0


	//   ....[4]....
        /*01d4*/ 	.word	0x00003400


	//   ....[5]....
        /*01d8*/ 	.word	0x00003450


	//   ....[6]....
        /*01dc*/ 	.word	0x000034a0


	//   ....[7]....
        /*01e0*/ 	.word	0x000034f0


	//   ....[8]....
        /*01e4*/ 	.word	0x00003540


	//   ....[9]....
        /*01e8*/ 	.word	0x00003590


	//   ....[10]....
        /*01ec*/ 	.word	0x000035e0


	//   ....[11]....
        /*01f0*/ 	.word	0x00003630


	//   ....[12]....
        /*01f4*/ 	.word	0x00003680


	//   ....[13]....
        /*01f8*/ 	.word	0x000036d0


	//   ....[14]....
        /*01fc*/ 	.word	0x00003720


	//   ....[15]....
        /*0200*/ 	.word	0x00003770


	//   ....[16]....
        /*0204*/ 	.word	0x000037c0


	//   ....[17]....
        /*0208*/ 	.word	0x00003800


	//   ....[18]....
        /*020c*/ 	.word	0x00003870


	//   ....[19]....
        /*0210*/ 	.word	0x000038e0


	//   ....[20]....
        /*0214*/ 	.word	0x00003950


	//   ....[21]....
        /*0218*/ 	.word	0x000039c0


	//   ....[22]....
        /*021c*/ 	.word	0x00003a30


	//   ....[23]....
        /*0220*/ 	.word	0x00003aa0


	//   ....[24]....
        /*0224*/ 	.word	0x00003b10


	//   ....[25]....
        /*0228*/ 	.word	0x00003b80


	//   ....[26]....
        /*022c*/ 	.word	0x00003bf0


	//   ....[27]....
        /*0230*/ 	.word	0x00003c60


	//   ....[28]....
        /*0234*/ 	.word	0x00003cd0


	//   ....[29]....
        /*0238*/ 	.word	0x00003d40


	//   ....[30]....
        /*023c*/ 	.word	0x00003db0


	//   ....[31]....
        /*0240*/ 	.word	0x00003e20


	//   ....[32]....
        /*0244*/ 	.word	0x00003e90


	//   ....[33]....
        /*0248*/ 	.word	0x00003ef0


	//----- nvinfo : EIATTR_CBANK_PARAM_SIZE
	.align		4
.L_33:
        /*024c*/ 	.byte	0x03, 0x19
        /*024e*/ 	.short	0x0040


	//----- nvinfo : EIATTR_PARAM_CBANK
	.align		4
        /*0250*/ 	.byte	0x04, 0x0a
        /*0252*/ 	.short	(.L_35 - .L_34)
	.align		4
.L_34:
        /*0254*/ 	.word	index@(.nv.constant0._Z14sgemmNN_deviceiiPKfiS0_iPfiiff)
        /*0258*/ 	.short	0x0380
        /*025a*/ 	.short	0x0040


	//----- nvinfo : EIATTR_SW_WAR
	.align		4
.L_35:
        /*025c*/ 	.byte	0x04, 0x36
        /*025e*/ 	.short	(.L_37 - .L_36)
.L_36:
        /*0260*/ 	.word	0x00000008
.L_37:


//--------------------- .nv.callgraph             --------------------------
	.section	.nv.callgraph,"",@"SHT_CUDA_CALLGRAPH"
	.align	4
	.sectionentsize	8
	.align		4
        /*0000*/ 	.word	0x00000000
	.align		4
        /*0004*/ 	.word	0xffffffff
	.align		4
        /*0008*/ 	.word	0x00000000
	.align		4
        /*000c*/ 	.word	0xfffffffe
	.align		4
        /*0010*/ 	.word	0x00000000
	.align		4
        /*0014*/ 	.word	0xfffffffd
	.align		4
        /*0018*/ 	.word	0x00000000
	.align		4
        /*001c*/ 	.word	0xfffffffc


//--------------------- .text._Z14sgemmNN_deviceiiPKfiS0_iPfiiff --------------------------
	.section	.text._Z14sgemmNN_deviceiiPKfiS0_iPfiiff,"ax",@progbits
	.align	128
        .global         _Z14sgemmNN_deviceiiPKfiS0_iPfiiff
        .type           _Z14sgemmNN_deviceiiPKfiS0_iPfiiff,@function
        .size           _Z14sgemmNN_deviceiiPKfiS0_iPfiiff,(.L_x_5 - _Z14sgemmNN_deviceiiPKfiS0_iPfiiff)
        .other          _Z14sgemmNN_deviceiiPKfiS0_iPfiiff,@"STO_CUDA_ENTRY STV_DEFAULT"
_Z14sgemmNN_deviceiiPKfiS0_iPfiiff:
.text._Z14sgemmNN_deviceiiPKfiS0_iPfiiff:
[----:B------:R-:W-:Y:S01]  /*0000*/  LDC R1, c[0x0][0x37c] ;  /* 0x0000df00ff017b82 */ /* 0x000fe20000000800 */
[----:B------:R-:W0:Y:S01]  /*0010*/  S2R R21, SR_TID.X ;  /* 0x0000000000157919 */ /* 0x000e220000002100 */
[----:B------:R-:W1:Y:S06]  /*0020*/  LDCU UR10, c[0x0][0x3b4] ;  /* 0x00007680ff0a77ac */ /* 0x000e6c0008000800 */
[----:B------:R-:W2:Y:S01]  /*0030*/  S2UR UR4, SR_CTAID.Y ;  /* 0x00000000000479c3 */ /* 0x000ea20000002600 */
[----:B------:R-:W-:Y:S01]  /*0040*/  HFMA2 R7, -RZ, RZ, 0, 0 ;  /* 0x00000000ff077431 */ /* 0x000fe200000001ff */
[----:B------:R-:W0:Y:S01]  /*0050*/  S2R R6, SR_CTAID.X ;  /* 0x0000000000067919 */ /* 0x000e220000002500 */
[----:B------:R-:W-:-:S02]  /*0060*/  CS2R R36, SRZ ;  /* 0x0000000000247805 */ /* 0x000fc4000001ff00 */
[----:B------:R-:W-:Y:S02]  /*0070*/  CS2R R34, SRZ ;  /* 0x0000000000227805 */ /* 0x000fe4000001ff00 */
[----:B------:R-:W-:Y:S01]  /*0080*/  CS2R R32, SRZ ;  /* 0x0000000000207805 */ /* 0x000fe2000001ff00 */
[----:B------:R-:W3:Y:S01]  /*0090*/  S2R R11, SR_TID.Y ;  /* 0x00000000000b7919 */ /* 0x000ee20000002200 */
[----:B------:R-:W-:Y:S02]  /*00a0*/  CS2R R30, SRZ ;  /* 0x00000000001e7805 */ /* 0x000fe4000001ff00 */
[----:B------:R-:W-:Y:S02]  /*00b0*/  CS2R R28, SRZ ;  /* 0x00000000001c7805 */ /* 0x000fe4000001ff00 */
[----:B------:R-:W-:Y:S02]  /*00c0*/  MOV R0, RZ ;  /* 0x000000ff00007202 */ /* 0x000fe40000000f00 */
[----:B------:R-:W-:-:S02]  /*00d0*/  CS2R R2, SRZ ;  /* 0x0000000000027805 */ /* 0x000fc4000001ff00 */
[----:B------:R-:W-:Y:S01]  /*00e0*/  CS2R R4, SRZ ;  /* 0x0000000000047805 */ /* 0x000fe2000001ff00 */
[----:B------:R-:W4:Y:S01]  /*00f0*/  LDCU.64 UR8, c[0x0][0x358] ;  /* 0x00006b00ff0877ac */ /* 0x000f220008000a00 */
[----:B-1----:R-:W-:Y:S02]  /*0100*/  UISETP.GE.AND UP0, UPT, UR10, 0x1, UPT ;  /* 0x000000010a00788c */ /* 0x002fe4000bf06270 */
[----:B--2---:R-:W-:Y:S01]  /*0110*/  USHF.L.U32 UR4, UR4, 0x4, URZ ;  /* 0x0000000404047899 */ /* 0x004fe200080006ff */
[----:B0-----:R-:W-:-:S04]  /*0120*/  LEA R6, R6, R21, 0x6 ;  /* 0x0000001506067211 */ /* 0x001fc800078e30ff */
[----:B---3--:R-:W-:Y:S02]  /*0130*/  LEA R6, R11, R6, 0x4 ;  /* 0x000000060b067211 */ /* 0x008fe400078e20ff */
[----:B----4-:R-:W-:Y:S05]  /*0140*/  BRA.U !UP0, `(.L_x_0) ;  /* 0x00000031083c7547 */ /* 0x010fea000b800000 */
[----:B------:R-:W0:Y:S01]  /*0150*/  LDC R9, c[0x0][0x3a0] ;  /* 0x0000e800ff097b82 */ /* 0x000e220000000800 */
[----:B------:R-:W-:-:S07]  /*0160*/  IADD3 R0, PT, PT, R11, UR4, RZ ;  /* 0x000000040b007c10 */ /* 0x000fce000fffe0ff */
[----:B------:R-:W1:Y:S08]  /*0170*/  LDC.64 R38, c[0x0][0x398] ;  /* 0x0000e600ff267b82 */ /* 0x000e700000000a00 */
[----:B------:R-:W2:Y:S01]  /*0180*/  S2UR UR6, SR_CgaCtaId ;  /* 0x00000000000679c3 */ /* 0x000ea20000008800 */
[----:B0-----:R-:W-:Y:S01]  /*0190*/  IMAD R3, R0, R9, R21 ;  /* 0x0000000900037224 */ /* 0x001fe200078e0215 */
[----:B------:R-:W-:Y:S01]  /*01a0*/  SHF.L.U32 R20, R9, 0x2, RZ ;  /* 0x0000000209147819 */ /* 0x000fe200000006ff */
[----:B------:R-:W-:Y:S01]  /*01b0*/  UMOV UR5, 0x400 ;  /* 0x0000040000057882 */ /* 0x000fe20000000000 */
[----:B------:R-:W-:-:S04]  /*01c0*/  MOV R14, 0x44 ;  /* 0x00000044000e7802 */ /* 0x000fc80000000f00 */
[----:B------:R-:W0:Y:S01]  /*01d0*/  LDC.64 R44, c[0x0][0x388] ;  /* 0x0000e200ff2c7b82 */ /* 0x000e220000000a00 */
[----:B-1----:R-:W-:-:S05]  /*01e0*/  IMAD.WIDE R38, R3, 0x4, R38 ;  /* 0x0000000403267825 */ /* 0x002fca00078e0226 */
[----:B------:R-:W3:Y:S01]  /*01f0*/  LDG.E R10, desc[UR8][R38.64] ;  /* 0x00000008260a7981 */ /* 0x000ee2000c1e1900 */
[----:B------:R-:W-:-:S05]  /*0200*/  IMAD.WIDE R2, R20, 0x4, R38 ;  /* 0x0000000414027825 */ /* 0x000fca00078e0226 */
[----:B------:R-:W4:Y:S01]  /*0210*/  LDG.E R0, desc[UR8][R2.64] ;  /* 0x0000000802007981 */ /* 0x000f22000c1e1900 */
[----:B------:R-:W-:-:S05]  /*0220*/  IMAD.WIDE R4, R9, 0x10, R2 ;  /* 0x0000001009047825 */ /* 0x000fca00078e0202 */
[----:B------:R1:W5:Y:S01]  /*0230*/  LDG.E R12, desc[UR8][R4.64] ;  /* 0x00000008040c7981 */ /* 0x000362000c1e1900 */
[----:B------:R-:W-:-:S06]  /*0240*/  IMAD.WIDE R8, R9, 0x10, R4 ;  /* 0x0000001009087825 */ /* 0x000fcc00078e0204 */
[----:B------:R-:W5:Y:S01]  /*0250*/  LDG.E R8, desc[UR8][R8.64] ;  /* 0x0000000808087981 */ /* 0x000f62000c1e1900 */
[----:B--2---:R-:W-:-:S06]  /*0260*/  ULEA UR5, UR6, UR5, 0x18 ;  /* 0x0000000506057291 */ /* 0x004fcc000f8ec0ff */
[----:B------:R-:W-:-:S05]  /*0270*/  IMAD R21, R21, R14, UR5 ;  /* 0x0000000515157e24 */ /* 0x000fca000f8e020e */
[----:B------:R-:W-:Y:S01]  /*0280*/  LEA R21, R11, R21, 0x2 ;  /* 0x000000150b157211 */ /* 0x000fe200078e10ff */
[----:B------:R-:W-:Y:S01]  /*0290*/  UISETP.GE.AND UP0, UPT, UR10, 0x10, UPT ;  /* 0x000000100a00788c */ /* 0x000fe2000bf06270 */
[----:B------:R-:W-:Y:S02]  /*02a0*/  CS2R R32, SRZ ;  /* 0x0000000000207805 */ /* 0x000fe4000001ff00 */
[----:B-1----:R-:W-:Y:S02]  /*02b0*/  CS2R R4, SRZ ;  /* 0x0000000000047805 */ /* 0x002fe4000001ff00 */
[----:B------:R-:W-:Y:S02]  /*02c0*/  CS2R R2, SRZ ;  /* 0x0000000000027805 */ /* 0x000fe4000001ff00 */
[----:B------:R-:W-:Y:S02]  /*02d0*/  MOV R7, RZ ;  /* 0x000000ff00077202 */ /* 0x000fe40000000f00 */
[----:B------:R-:W-:-:S02]  /*02e0*/  CS2R R28, SRZ ;  /* 0x00000000001c7805 */ /* 0x000fc4000001ff00 */
[----:B------:R-:W-:Y:S02]  /*02f0*/  CS2R R30, SRZ ;  /* 0x00000000001e7805 */ /* 0x000fe4000001ff00 */
[----:B------:R-:W-:Y:S02]  /*0300*/  CS2R R34, SRZ ;  /* 0x0000000000227805 */ /* 0x000fe4000001ff00 */
[----:B------:R-:W-:Y:S01]  /*0310*/  CS2R R36, SRZ ;  /* 0x0000000000247805 */ /* 0x000fe2000001ff00 */
[----:B0-----:R-:W-:Y:S01]  /*0320*/  IMAD.WIDE R44, R6, 0x4, R44 ;  /* 0x00000004062c7825 */ /* 0x001fe200078e022c */
[----:B------:R-:W0:Y:S01]  /*0330*/  LDCU UR7, c[0x0][0x3b4] ;  /* 0x00007680ff0777ac */ /* 0x000e220008000800 */
[----:B---3--:R-:W-:Y:S04]  /*0340*/  STS [R21], R10 ;  /* 0x0000000a15007388 */ /* 0x008fe80000000800 */
[----:B----4-:R1:W-:Y:S04]  /*0350*/  STS [R21+0x10], R0 ;  /* 0x0000100015007388 */ /* 0x0103e80000000800 */
[----:B-----5:R2:W-:Y:S04]  /*0360*/  STS [R21+0x20], R12 ;  /* 0x0000200c15007388 */ /* 0x0205e80000000800 */
[----:B------:R2:W-:Y:S01]  /*0370*/  STS [R21+0x30], R8 ;  /* 0x0000300815007388 */ /* 0x0005e20000000800 */
[----:B-1----:R-:W-:Y:S01]  /*0380*/  MOV R0, RZ ;  /* 0x000000ff00007202 */ /* 0x002fe20000000f00 */
[----:B------:R-:W-:Y:S06]  /*0390*/  BAR.SYNC.DEFER_BLOCKING 0x0 ;  /* 0x0000000000007b1d */ /* 0x000fec0000010000 */
[----:B0-----:R-:W-:Y:S05]  /*03a0*/  BRA.U !UP0, `(.L_x_1) ;  /* 0x0000001508fc7547 */ /* 0x001fea000b800000 */
.L_x_2:
[----:B------:R-:W3:Y:S01]  /*03b0*/  LDG.E R42, desc[UR8][R44.64] ;  /* 0x000000082c2a7981 */ /* 0x000ee2000c1e1900 */
[----:B0-----:R-:W0:Y:S02]  /*03c0*/  LDC R25, c[0x0][0x390] ;  /* 0x0000e400ff197b82 */ /* 0x001e240000000800 */
[----:B0-----:R-:W-:-:S04]  /*03d0*/  IMAD.WIDE R22, R25, 0x40, R44 ;  /* 0x0000004019167825 */ /* 0x001fc800078e022c */
[----:B------:R-:W-:-:S05]  /*03e0*/  IMAD.WIDE R18, R25, -0x3c, R22 ;  /* 0xffffffc419127825 */ /* 0x000fca00078e0216 */
[----:B------:R-:W4:Y:S01]  /*03f0*/  LDG.E R40, desc[UR8][R18.64] ;  /* 0x0000000812287981 */ /* 0x000f22000c1e1900 */
[----:B------:R-:W-:-:S05]  /*0400*/  IMAD.WIDE R16, R25, 0x4, R18 ;  /* 0x0000000419107825 */ /* 0x000fca00078e0212 */
[----:B------:R0:W5:Y:S01]  /*0410*/  LDG.E R27, desc[UR8][R16.64] ;  /* 0x00000008101b7981 */ /* 0x000162000c1e1900 */
[----:B------:R-:W-:-:S05]  /*0420*/  IMAD.WIDE R48, R25, 0x4, R16 ;  /* 0x0000000419307825 */ /* 0x000fca00078e0210 */
[----:B------:R-:W5:Y:S01]  /*0430*/  LDG.E R26, desc[UR8][R48.64] ;  /* 0x00000008301a7981 */ /* 0x000f62000c1e1900 */
[----:B------:R-:W1:Y:S01]  /*0440*/  S2UR UR6, SR_CgaCtaId ;  /* 0x00000000000679c3 */ /* 0x000e620000008800 */
[----:B------:R-:W-:Y:S01]  /*0450*/  UMOV UR5, 0x400 ;  /* 0x0000040000057882 */ /* 0x000fe20000000000 */
[----:B------:R-:W-:-:S05]  /*0460*/  IMAD.WIDE R46, R25, 0x4, R48 ;  /* 0x00000004192e7825 */ /* 0x000fca00078e0230 */
[----:B------:R0:W5:Y:S01]  /*0470*/  LDG.E R24, desc[UR8][R46.64] ;  /* 0x000000082e187981 */ /* 0x000162000c1e1900 */
[----:B-1----:R-:W-:-:S09]  /*0480*/  ULEA UR5, UR6, UR5, 0x18 ;  /* 0x0000000506057291 */ /* 0x002fd2000f8ec0ff */
[----:B--2---:R-:W3:Y:S04]  /*0490*/  LDS.128 R8, [UR5] ;  /* 0x00000005ff087984 */ /* 0x004ee80008000c00 */
[----:B------:R-:W1:Y:S04]  /*04a0*/  LDS.128 R12, [UR5+0x10] ;  /* 0x00001005ff0c7984 */ /* 0x000e680008000c00 */
[----:B0-----:R-:W0:Y:S01]  /*04b0*/  LDS.128 R16, [UR5+0x20] ;  /* 0x00002005ff107984 */ /* 0x001e220008000c00 */
[----:B------:R-:W-:-:S04]  /*04c0*/  IMAD.WIDE R46, R25, 0x4, R46 ;  /* 0x00000004192e7825 */ /* 0x000fc800078e022e */
[C---:B---3--:R-:W-:Y:S01]  /*04d0*/  FFMA R41, R42.reuse, R9, R4 ;  /* 0x000000092a297223 */ /* 0x048fe20000000004 */
[C---:B------:R-:W-:Y:S01]  /*04e0*/  FFMA R4, R42.reuse, R10, R5 ;  /* 0x0000000a2a047223 */ /* 0x040fe20000000005 */
[C---:B------:R-:W-:Y:S01]  /*04f0*/  FFMA R33, R42.reuse, R8, R33 ;  /* 0x000000082a217223 */ /* 0x040fe20000000021 */
[C---:B------:R-:W-:Y:S01]  /*0500*/  FFMA R5, R42.reuse, R11, R2 ;  /* 0x0000000b2a057223 */ /* 0x040fe20000000002 */
[C---:B-1----:R-:W-:Y:S01]  /*0510*/  FFMA R44, R42.reuse, R12, R3 ;  /* 0x0000000c2a2c7223 */ /* 0x042fe20000000003 */
[----:B------:R-:W1:Y:S01]  /*0520*/  LDS.128 R8, [UR5+0x30] ;  /* 0x00003005ff087984 */ /* 0x000e620008000c00 */
[C---:B------:R-:W-:Y:S01]  /*0530*/  FFMA R43, R42.reuse, R13, R0 ;  /* 0x0000000d2a2b7223 */ /* 0x040fe20000000000 */
[C---:B------:R-:W-:Y:S01]  /*0540*/  FFMA R45, R42.reuse, R14, R7 ;  /* 0x0000000e2a2d7223 */ /* 0x040fe20000000007 */
[C---:B------:R-:W-:Y:S01]  /*0550*/  FFMA R3, R42.reuse, R15, R28 ;  /* 0x0000000f2a037223 */ /* 0x040fe2000000001c */
[C---:B0-----:R-:W-:Y:S01]  /*0560*/  FFMA R2, R42.reuse, R16, R29 ;  /* 0x000000102a027223 */ /* 0x041fe2000000001d */
[C---:B------:R-:W-:Y:S01]  /*0570*/  FFMA R7, R42.reuse, R17, R30 ;  /* 0x000000112a077223 */ /* 0x040fe2000000001e */
[----:B------:R-:W4:Y:S01]  /*0580*/  LDS.128 R12, [UR5+0x40] ;  /* 0x00004005ff0c7984 */ /* 0x000f220008000c00 */
[C---:B------:R-:W-:Y:S01]  /*0590*/  FFMA R30, R42.reuse, R18, R31 ;  /* 0x000000122a1e7223 */ /* 0x040fe2000000001f */
[----:B------:R-:W-:-:S02]  /*05a0*/  FFMA R29, R42, R19, R32 ;  /* 0x000000132a1d7223 */ /* 0x000fc40000000020 */
[----:B------:R-:W0:Y:S04]  /*05b0*/  LDS.128 R16, [UR5+0x50] ;  /* 0x00005005ff107984 */ /* 0x000e280008000c00 */
[----:B------:R2:W3:Y:S01]  /*05c0*/  LDG.E R0, desc[UR8][R46.64] ;  /* 0x000000082e007981 */ /* 0x0004e2000c1e1900 */
[C---:B-1----:R-:W-:Y:S01]  /*05d0*/  FFMA R31, R42.reuse, R9, R34 ;  /* 0x000000092a1f7223 */ /* 0x042fe20000000022 */
[C---:B------:R-:W-:Y:S01]  /*05e0*/  FFMA R28, R42.reuse, R8, R35 ;  /* 0x000000082a1c7223 */ /* 0x040fe20000000023 */
[C---:B------:R-:W-:Y:S01]  /*05f0*/  FFMA R32, R42.reuse, R10, R37 ;  /* 0x0000000a2a207223 */ /* 0x040fe20000000025 */
[----:B------:R-:W-:Y:S02]  /*0600*/  FFMA R35, R42, R11, R36 ;  /* 0x0000000b2a237223 */ /* 0x000fe40000000024 */
[----:B------:R-:W1:Y:S01]  /*0610*/  LDS.128 R8, [UR5+0x60] ;  /* 0x00006005ff087984 */ /* 0x000e620008000c00 */
[C---:B----4-:R-:W-:Y:S01]  /*0620*/  FFMA R34, R40.reuse, R13, R33 ;  /* 0x0000000d28227223 */ /* 0x050fe20000000021 */
[C---:B------:R-:W-:Y:S01]  /*0630*/  FFMA R33, R40.reuse, R15, R4 ;  /* 0x0000000f28217223 */ /* 0x040fe20000000004 */
[C---:B0-----:R-:W-:Y:S01]  /*0640*/  FFMA R4, R40.reuse, R16, R5 ;  /* 0x0000001028047223 */ /* 0x041fe20000000005 */
[C---:B------:R-:W-:Y:S01]  /*0650*/  FFMA R5, R40.reuse, R17, R44 ;  /* 0x0000001128057223 */ /* 0x040fe2000000002c */
[C---:B------:R-:W-:Y:S01]  /*0660*/  FFMA R44, R40.reuse, R18, R43 ;  /* 0x00000012282c7223 */ /* 0x040fe2000000002b */
[----:B------:R-:W-:-:S02]  /*0670*/  FFMA R45, R40, R19, R45 ;  /* 0x00000013282d7223 */ /* 0x000fc4000000002d */
[----:B------:R-:W0:Y:S01]  /*0680*/  LDS.128 R16, [UR5+0x70] ;  /* 0x00007005ff107984 */ /* 0x000e220008000c00 */
[----:B------:R-:W-:-:S03]  /*0690*/  FFMA R36, R40, R14, R41 ;  /* 0x0000000e28247223 */ /* 0x000fc60000000029 */
[----:B------:R-:W4:Y:S01]  /*06a0*/  LDS.128 R12, [UR5+0x80] ;  /* 0x00008005ff0c7984 */ /* 0x000f220008000c00 */
[----:B--2---:R-:W-:-:S04]  /*06b0*/  IMAD.WIDE R46, R25, 0x4, R46 ;  /* 0x00000004192e7825 */ /* 0x004fc800078e022e */
[C---:B-1----:R-:W-:Y:S01]  /*06c0*/  FFMA R37, R40.reuse, R9, R2 ;  /* 0x0000000928257223 */ /* 0x042fe20000000002 */
[C---:B------:R-:W-:Y:S01]  /*06d0*/  FFMA R48, R40.reuse, R10, R7 ;  /* 0x0000000a28307223 */ /* 0x040fe20000000007 */
[C---:B------:R-:W-:Y:S01]  /*06e0*/  FFMA R42, R40.reuse, R8, R3 ;  /* 0x00000008282a7223 */ /* 0x040fe20000000003 */
[C---:B------:R-:W-:Y:S01]  /*06f0*/  FFMA R7, R40.reuse, R11, R30 ;  /* 0x0000000b28077223 */ /* 0x040fe2000000001e */
[----:B------:R1:W2:Y:S04]  /*0700*/  LDG.E R3, desc[UR8][R46.64] ;  /* 0x000000082e037981 */ /* 0x0002a8000c1e1900 */
[----:B------:R-:W1:Y:S01]  /*0710*/  LDS.128 R8, [UR5+0x90] ;  /* 0x00009005ff087984 */ /* 0x000e620008000c00 */
[C---:B0-----:R-:W-:Y:S01]  /*0720*/  FFMA R2, R40.reuse, R16, R29 ;  /* 0x0000001028027223 */ /* 0x041fe2000000001d */
[C---:B------:R-:W-:Y:S01]  /*0730*/  FFMA R29, R40.reuse, R17, R28 ;  /* 0x00000011281d7223 */ /* 0x040fe2000000001c */
[C---:B------:R-:W-:Y:S01]  /*0740*/  FFMA R28, R40.reuse, R18, R31 ;  /* 0x00000012281c7223 */ /* 0x040fe2000000001f */
[C---:B------:R-:W-:Y:S01]  /*0750*/  FFMA R31, R40.reuse, R19, R32 ;  /* 0x00000013281f7223 */ /* 0x040fe20000000020 */
[----:B----4-:R-:W-:Y:S01]  /*0760*/  FFMA R40, R40, R12, R35 ;  /* 0x0000000c28287223 */ /* 0x010fe20000000023 */
[----:B------:R-:W0:Y:S01]  /*0770*/  LDS.128 R16, [UR5+0xa0] ;  /* 0x0000a005ff107984 */ /* 0x000e220008000c00 */
[C---:B-----5:R-:W-:Y:S01]  /*0780*/  FFMA R35, R27.reuse, R14, R34 ;  /* 0x0000000e1b237223 */ /* 0x060fe20000000022 */
[----:B------:R-:W-:-:S02]  /*0790*/  FFMA R41, R27, R15, R36 ;  /* 0x0000000f1b297223 */ /* 0x000fc40000000024 */
[----:B------:R-:W4:Y:S01]  /*07a0*/  LDS.128 R12, [UR5+0xb0] ;  /* 0x0000b005ff0c7984 */ /* 0x000f220008000c00 */
[----:B-1----:R-:W-:-:S04]  /*07b0*/  IMAD.WIDE R46, R25, 0x4, R46 ;  /* 0x00000004192e7825 */ /* 0x002fc800078e022e */
[C---:B------:R-:W-:Y:S01]  /*07c0*/  FFMA R30, R27.reuse, R8, R33 ;  /* 0x000000081b1e7223 */ /* 0x040fe20000000021 */
[C---:B------:R-:W-:Y:S01]  /*07d0*/  FFMA R33, R27.reuse, R9, R4 ;  /* 0x000000091b217223 */ /* 0x040fe20000000004 */
[C---:B------:R-:W-:Y:S01]  /*07e0*/  FFMA R32, R27.reuse, R10, R5 ;  /* 0x0000000a1b207223 */ /* 0x040fe20000000005 */
[C---:B------:R-:W-:Y:S02]  /*07f0*/  FFMA R5, R27.reuse, R11, R44 ;  /* 0x0000000b1b057223 */ /* 0x040fe4000000002c */
[----:B------:R-:W1:Y:S01]  /*0800*/  LDS.128 R8, [UR5+0xc0] ;  /* 0x0000c005ff087984 */ /* 0x000e620008000c00 */
[C---:B0-----:R-:W-:Y:S01]  /*0810*/  FFMA R4, R27.reuse, R16, R45 ;  /* 0x000000101b047223 */ /* 0x041fe2000000002d */
[C---:B------:R-:W-:Y:S01]  /*0820*/  FFMA R36, R27.reuse, R18, R37 ;  /* 0x000000121b247223 */ /* 0x040fe20000000025 */
[C---:B------:R-:W-:Y:S01]  /*0830*/  FFMA R43, R27.reuse, R17, R42 ;  /* 0x000000111b2b7223 */ /* 0x040fe2000000002a */
[C---:B------:R-:W-:Y:S01]  /*0840*/  FFMA R37, R27.reuse, R19, R48 ;  /* 0x000000131b257223 */ /* 0x040fe20000000030 */
[C---:B----4-:R-:W-:Y:S01]  /*0850*/  FFMA R45, R27.reuse, R13, R2 ;  /* 0x0000000d1b2d7223 */ /* 0x050fe20000000002 */
[----:B------:R-:W0:Y:S04]  /*0860*/  LDS.128 R16, [UR5+0xd0] ;  /* 0x0000d005ff107984 */ /* 0x000e280008000c00 */
[----:B------:R4:W5:Y:S01]  /*0870*/  LDG.E R2, desc[UR8][R46.64] ;  /* 0x000000082e027981 */ /* 0x000962000c1e1900 */
[C---:B------:R-:W-:Y:S01]  /*0880*/  FFMA R34, R27.reuse, R12, R7 ;  /* 0x0000000c1b227223 */ /* 0x040fe20000000007 */
[C---:B------:R-:W-:Y:S01]  /*0890*/  FFMA R7, R27.reuse, R15, R28 ;  /* 0x0000000f1b077223 */ /* 0x040fe2000000001c */
[----:B------:R-:W-:-:S02]  /*08a0*/  FFMA R42, R27, R14, R29 ;  /* 0x0000000e1b2a7223 */ /* 0x000fc4000000001d */
[----:B------:R-:W4:Y:S01]  /*08b0*/  LDS.128 R12, [UR5+0xe0] ;  /* 0x0000e005ff0c7984 */ /* 0x000f220008000c00 */
[C---:B-1----:R-:W-:Y:S01]  /*08c0*/  FFMA R28, R27.reuse, R8, R31 ;  /* 0x000000081b1c7223 */ /* 0x042fe2000000001f */
[----:B------:R-:W-:Y:S01]  /*08d0*/  FFMA R27, R27, R9, R40 ;  /* 0x000000091b1b7223 */ /* 0x000fe20000000028 */
[C---:B0-----:R-:W-:Y:S01]  /*08e0*/  FFMA R29, R26.reuse, R17, R30 ;  /* 0x000000111a1d7223 */ /* 0x041fe2000000001e */
[C---:B------:R-:W-:Y:S01]  /*08f0*/  FFMA R40, R26.reuse, R16, R41 ;  /* 0x000000101a287223 */ /* 0x040fe20000000029 */
[C---:B------:R-:W-:Y:S01]  /*0900*/  FFMA R30, R26.reuse, R18, R33 ;  /* 0x000000121a1e7223 */ /* 0x040fe20000000021 */
[C---:B------:R-:W-:Y:S02]  /*0910*/  FFMA R31, R26.reuse, R19, R32 ;  /* 0x000000131a1f7223 */ /* 0x040fe40000000020 */
[----:B------:R-:W0:Y:S01]  /*0920*/  LDS.128 R16, [UR5+0xf0] ;  /* 0x0000f005ff107984 */ /* 0x000e220008000c00 */
[----:B------:R-:W-:-:S03]  /*0930*/  FFMA R35, R26, R11, R35 ;  /* 0x0000000b1a237223 */ /* 0x000fc60000000023 */
[----:B------:R-:W1:Y:S01]  /*0940*/  LDS.128 R8, [UR5+0x100] ;  /* 0x00010005ff087984 */ /* 0x000e620008000c00 */
[C---:B----4-:R-:W-:Y:S01]  /*0950*/  FFMA R44, R26.reuse, R12, R5 ;  /* 0x0000000c1a2c7223 */ /* 0x050fe20000000005 */
[----:B------:R-:W-:Y:S01]  /*0960*/  FFMA R5, R26, R15, R36 ;  /* 0x0000000f1a057223 */ /* 0x000fe20000000024 */
[----:B------:R-:W-:-:S04]  /*0970*/  IMAD.WIDE R46, R25, 0x4, R46 ;  /* 0x00000004192e7825 */ /* 0x000fc800078e022e */
[C---:B------:R-:W-:Y:S01]  /*0980*/  FFMA R41, R26.reuse, R13, R4 ;  /* 0x0000000d1a297223 */ /* 0x040fe20000000004 */
[C---:B------:R-:W-:Y:S02]  /*0990*/  FFMA R48, R26.reuse, R14, R43 ;  /* 0x0000000e1a307223 */ /* 0x040fe4000000002b */
[----:B------:R-:W4:Y:S04]  /*09a0*/  LDS.128 R12, [UR5+0x110] ;  /* 0x00011005ff0c7984 */ /* 0x000f280008000c00 */
[----:B------:R3:W5:Y:S01]  /*09b0*/  LDG.E R4, desc[UR8][R46.64] ;  /* 0x000000082e047981 */ /* 0x000762000c1e1900 */
[C---:B0-----:R-:W-:Y:S01]  /*09c0*/  FFMA R32, R26.reuse, R16, R37 ;  /* 0x000000101a207223 */ /* 0x041fe20000000025 */
[C---:B------:R-:W-:Y:S01]  /*09d0*/  FFMA R37, R26.reuse, R17, R34 ;  /* 0x000000111a257223 */ /* 0x040fe20000000022 */
[C---:B------:R-:W-:Y:S01]  /*09e0*/  FFMA R36, R26.reuse, R18, R45 ;  /* 0x000000121a247223 */ /* 0x040fe2000000002d */
[----:B------:R-:W-:-:S02]  /*09f0*/  FFMA R33, R26, R19, R42 ;  /* 0x000000131a217223 */ /* 0x000fc4000000002a */
[----:B------:R-:W0:Y:S01]  /*0a00*/  LDS.128 R16, [UR5+0x120] ;  /* 0x00012005ff107984 */ /* 0x000e220008000c00 */
[C---:B-1----:R-:W-:Y:S01]  /*0a10*/  FFMA R34, R26.reuse, R8, R7 ;  /* 0x000000081a227223 */ /* 0x042fe20000000007 */
[C---:B------:R-:W-:Y:S01]  /*0a20*/  FFMA R7, R26.reuse, R9, R28 ;  /* 0x000000091a077223 */ /* 0x040fe2000000001c */
[----:B------:R-:W-:Y:S02]  /*0a30*/  FFMA R26, R26, R10, R27 ;  /* 0x0000000a1a1a7223 */ /* 0x000fe4000000001b */
[----:B------:R-:W1:Y:S01]  /*0a40*/  LDS.128 R8, [UR5+0x130] ;  /* 0x00013005ff087984 */ /* 0x000e620008000c00 */
[C---:B----4-:R-:W-:Y:S01]  /*0a50*/  FFMA R43, R24.reuse, R12, R35 ;  /* 0x0000000c182b7223 */ /* 0x050fe20000000023 */
[C---:B------:R-:W-:Y:S01]  /*0a60*/  FFMA R35, R24.reuse, R13, R40 ;  /* 0x0000000d18237223 */ /* 0x040fe20000000028 */
[C---:B------:R-:W-:Y:S01]  /*0a70*/  FFMA R40, R24.reuse, R14, R29 ;  /* 0x0000000e18287223 */ /* 0x040fe2000000001d */
[C---:B------:R-:W-:Y:S02]  /*0a80*/  FFMA R27, R24.reuse, R15, R30 ;  /* 0x0000000f181b7223 */ /* 0x040fe4000000001e */
[----:B------:R-:W-:Y:S01]  /*0a90*/  LDS.128 R12, [UR5+0x150] ;  /* 0x00015005ff0c7984 */ /* 0x000fe20008000c00 */
[C---:B0-----:R-:W-:Y:S01]  /*0aa0*/  FFMA R28, R24.reuse, R16, R31 ;  /* 0x00000010181c7223 */ /* 0x041fe2000000001f */
[----:B------:R-:W-:Y:S01]  /*0ab0*/  FFMA R31, R24, R19, R48 ;  /* 0x00000013181f7223 */ /* 0x000fe20000000030 */
[----:B------:R-:W-:-:S04]  /*0ac0*/  IMAD.WIDE R48, R25, 0x4, R46 ;  /* 0x0000000419307825 */ /* 0x000fc800078e022e */
[C---:B------:R-:W-:Y:S01]  /*0ad0*/  FFMA R29, R24.reuse, R17, R44 ;  /* 0x00000011181d7223 */ /* 0x040fe2000000002c */
[C---:B------:R-:W-:Y:S01]  /*0ae0*/  FFMA R30, R24.reuse, R18, R41 ;  /* 0x00000012181e7223 */ /* 0x040fe20000000029 */
[C---:B-1----:R-:W-:Y:S01]  /*0af0*/  FFMA R42, R24.reuse, R8, R5 ;  /* 0x00000008182a7223 */ /* 0x042fe20000000005 */
[----:B------:R-:W0:Y:S04]  /*0b00*/  LDS.128 R16, [UR5+0x140] ;  /* 0x00014005ff107984 */ /* 0x000e280008000c00 */
[----:B------:R1:W4:Y:S01]  /*0b10*/  LDG.E R5, desc[UR8][R48.64] ;  /* 0x0000000830057981 */ /* 0x000322000c1e1900 */
[C---:B------:R-:W-:Y:S01]  /*0b20*/  FFMA R44, R24.reuse, R10, R37 ;  /* 0x0000000a182c7223 */ /* 0x040fe20000000025 */
[C---:B------:R-:W-:Y:S01]  /*0b30*/  FFMA R41, R24.reuse, R9, R32 ;  /* 0x0000000918297223 */ /* 0x040fe20000000020 */
[----:B------:R-:W-:-:S02]  /*0b40*/  FFMA R37, R24, R11, R36 ;  /* 0x0000000b18257223 */ /* 0x000fc40000000024 */
[----:B------:R-:W1:Y:S01]  /*0b50*/  LDS.128 R8, [UR5+0x160] ;  /* 0x00016005ff087984 */ /* 0x000e620008000c00 */
[C---:B0-----:R-:W-:Y:S01]  /*0b60*/  FFMA R36, R24.reuse, R16, R33 ;  /* 0x0000001018247223 */ /* 0x041fe20000000021 */
[C---:B------:R-:W-:Y:S01]  /*0b70*/  FFMA R32, R24.reuse, R18, R7 ;  /* 0x0000001218207223 */ /* 0x040fe20000000007 */
[C---:B------:R-:W-:Y:S01]  /*0b80*/  FFMA R33, R24.reuse, R17, R34 ;  /* 0x0000001118217223 */ /* 0x040fe20000000022 */
[----:B------:R-:W-:Y:S02]  /*0b90*/  FFMA R7, R24, R19, R26 ;  /* 0x0000001318077223 */ /* 0x000fe4000000001a */
[----:B------:R-:W0:Y:S01]  /*0ba0*/  LDS.128 R16, [UR5+0x170] ;  /* 0x00017005ff107984 */ /* 0x000e220008000c00 */
[C---:B---3--:R-:W-:Y:S01]  /*0bb0*/  FFMA R26, R0.reuse, R14, R35 ;  /* 0x0000000e001a7223 */ /* 0x048fe20000000023 */
[C---:B------:R-:W-:Y:S01]  /*0bc0*/  FFMA R24, R0.reuse, R13, R43 ;  /* 0x0000000d00187223 */ /* 0x040fe2000000002b */
[C---:B------:R-:W-:Y:S02]  /*0bd0*/  FFMA R35, R0.reuse, R15, R40 ;  /* 0x0000000f00237223 */ /* 0x040fe40000000028 */
[----:B------:R-:W3:Y:S01]  /*0be0*/  LDS.128 R12, [UR5+0x180] ;  /* 0x00018005ff0c7984 */ /* 0x000ee20008000c00 */
[C---:B-1----:R-:W-:Y:S01]  /*0bf0*/  FFMA R34, R0.reuse, R8, R27 ;  /* 0x0000000800227223 */ /* 0x042fe2000000001b */
[C---:B------:R-:W-:Y:S01]  /*0c00*/  FFMA R43, R0.reuse, R9, R28 ;  /* 0x00000009002b7223 */ /* 0x040fe2000000001c */
[C---:B------:R-:W-:Y:S01]  /*0c10*/  FFMA R46, R0.reuse, R10, R29 ;  /* 0x0000000a002e7223 */ /* 0x040fe2000000001d */
[----:B------:R-:W-:-:S02]  /*0c20*/  FFMA R45, R0, R11, R30 ;  /* 0x0000000b002d7223 */ /* 0x000fc4000000001e */
[----:B------:R-:W2:Y:S01]  /*0c30*/  LDS.128 R8, [UR5+0x1a0] ;  /* 0x0001a005ff087984 */ /* 0x000ea20008000c00 */
[C---:B0-----:R-:W-:Y:S01]  /*0c40*/  FFMA R40, R0.reuse, R16, R31 ;  /* 0x0000001000287223 */ /* 0x041fe2000000001f */
[C---:B------:R-:W-:Y:S01]  /*0c50*/  FFMA R29, R0.reuse, R17, R42 ;  /* 0x00000011001d7223 */ /* 0x040fe2000000002a */
[C---:B------:R-:W-:Y:S01]  /*0c60*/  FFMA R28, R0.reuse, R18, R41 ;  /* 0x00000012001c7223 */ /* 0x040fe20000000029 */
[C---:B------:R-:W-:Y:S02]  /*0c70*/  FFMA R27, R0.reuse, R19, R44 ;  /* 0x00000013001b7223 */ /* 0x040fe4000000002c */
[----:B------:R-:W0:Y:S01]  /*0c80*/  LDS.128 R16, [UR5+0x190] ;  /* 0x00019005ff107984 */ /* 0x000e220008000c00 */
[C---:B---3--:R-:W-:Y:S01]  /*0c90*/  FFMA R31, R0.reuse, R13, R36 ;  /* 0x0000000d001f7223 */ /* 0x048fe20000000024 */
[C---:B------:R-:W-:Y:S01]  /*0ca0*/  FFMA R36, R0.reuse, R14, R33 ;  /* 0x0000000e00247223 */ /* 0x040fe20000000021 */
[C---:B------:R-:W-:Y:S01]  /*0cb0*/  FFMA R30, R0.reuse, R12, R37 ;  /* 0x0000000c001e7223 */ /* 0x040fe20000000025 */
[----:B------:R-:W-:-:S02]  /*0cc0*/  FFMA R33, R0, R15, R32 ;  /* 0x0000000f00217223 */ /* 0x000fc40000000020 */
[----:B------:R-:W1:Y:S01]  /*0cd0*/  LDS.128 R12, [UR5+0x1b0] ;  /* 0x0001b005ff0c7984 */ /* 0x000e620008000c00 */
[----:B------:R-:W-:-:S05]  /*0ce0*/  IMAD.WIDE R48, R25, 0x4, R48 ;  /* 0x0000000419307825 */ /* 0x000fca00078e0230 */
[----:B------:R3:W4:Y:S01]  /*0cf0*/  LDG.E R32, desc[UR8][R48.64] ;  /* 0x0000000830207981 */ /* 0x000722000c1e1900 */
[C---:B--2---:R-:W-:Y:S01]  /*0d00*/  FFMA R41, R3.reuse, R9, R34 ;  /* 0x0000000903297223 */ /* 0x044fe20000000022 */
[C---:B------:R-:W-:Y:S01]  /*0d10*/  FFMA R34, R3.reuse, R10, R43 ;  /* 0x0000000a03227223 */ /* 0x040fe2000000002b */
[----:B0-----:R-:W-:Y:S01]  /*0d20*/  FFMA R0, R0, R16, R7 ;  /* 0x0000001000007223 */ /* 0x001fe20000000007 */
[C---:B------:R-:W-:Y:S01]  /*0d30*/  FFMA R7, R3.reuse, R18, R24 ;  /* 0x0000001203077223 */ /* 0x040fe20000000018 */
[C---:B------:R-:W-:Y:S01]  /*0d40*/  FFMA R37, R3.reuse, R19, R26 ;  /* 0x0000001303257223 */ /* 0x040fe2000000001a */
[C---:B------:R-:W-:Y:S01]  /*0d50*/  FFMA R24, R3.reuse, R8, R35 ;  /* 0x0000000803187223 */ /* 0x040fe20000000023 */
[C---:B------:R-:W-:Y:S01]  /*0d60*/  FFMA R35, R3.reuse, R11, R46 ;  /* 0x0000000b03237223 */ /* 0x040fe2000000002e */
[----:B------:R-:W0:Y:S04]  /*0d70*/  LDS.128 R16, [UR5+0x1c0] ;  /* 0x0001c005ff107984 */ /* 0x000e280008000c00 */
[----:B------:R-:W5:Y:S01]  /*0d80*/  LDS.128 R8, [UR5+0x1d0] ;  /* 0x0001d005ff087984 */ /* 0x000f620008000c00 */
[C---:B-1----:R-:W-:Y:S01]  /*0d90*/  FFMA R43, R3.reuse, R13, R40 ;  /* 0x0000000d032b7223 */ /* 0x042fe20000000028 */
[C---:B------:R-:W-:Y:S01]  /*0da0*/  FFMA R40, R3.reuse, R14, R29 ;  /* 0x0000000e03287223 */ /* 0x040fe2000000001d */
[C---:B------:R-:W-:Y:S01]  /*0db0*/  FFMA R26, R3.reuse, R12, R45 ;  /* 0x0000000c031a7223 */ /* 0x040fe2000000002d */
[----:B------:R-:W-:-:S02]  /*0dc0*/  FFMA R29, R3, R15, R28 ;  /* 0x0000000f031d7223 */ /* 0x000fc4000000001c */
[----:B------:R-:W1:Y:S01]  /*0dd0*/  LDS.128 R12, [UR5+0x1e0] ;  /* 0x0001e005ff0c7984 */ /* 0x000e620008000c00 */
[----:B---3--:R-:W-:-:S04]  /*0de0*/  IMAD.WIDE R48, R25, 0x4, R48 ;  /* 0x0000000419307825 */ /* 0x008fc800078e0230 */
[C---:B0-----:R-:W-:Y:S01]  /*0df0*/  FFMA R42, R3.reuse, R18, R31 ;  /* 0x00000012032a7223 */ /* 0x041fe2000000001f */
[C---:B------:R-:W-:Y:S01]  /*0e00*/  FFMA R28, R3.reuse, R16, R27 ;  /* 0x00000010031c7223 */ /* 0x040fe2000000001b */
[C---:B-----5:R-:W-:Y:S02]  /*0e10*/  FFMA R31, R2.reuse, R11, R7 ;  /* 0x0000000b021f7223 */ /* 0x060fe40000000007 */
[----:B------:R0:W2:Y:S01]  /*0e20*/  LDG.E R7, desc[UR8][R48.64] ;  /* 0x0000000830077981 */ /* 0x0000a2000c1e1900 */
[C---:B------:R-:W-:Y:S01]  /*0e30*/  FFMA R45, R3.reuse, R17, R30 ;  /* 0x00000011032d7223 */ /* 0x040fe2000000001e */
[C---:B------:R-:W-:Y:S02]  /*0e40*/  FFMA R27, R3.reuse, R19, R36 ;  /* 0x00000013031b7223 */ /* 0x040fe40000000024 */
[----:B------:R-:W3:Y:S01]  /*0e50*/  LDS.128 R16, [UR5+0x1f0] ;  /* 0x0001f005ff107984 */ /* 0x000ee20008000c00 */
[C---:B------:R-:W-:Y:S01]  /*0e60*/  FFMA R30, R3.reuse, R8, R33 ;  /* 0x00000008031e7223 */ /* 0x040fe20000000021 */
[----:B------:R-:W-:Y:S01]  /*0e70*/  FFMA R3, R3, R9, R0 ;  /* 0x0000000903037223 */ /* 0x000fe20000000000 */
[C---:B-1----:R-:W-:Y:S01]  /*0e80*/  FFMA R36, R2.reuse, R12, R37 ;  /* 0x0000000c02247223 */ /* 0x042fe20000000025 */
[C---:B------:R-:W-:Y:S01]  /*0e90*/  FFMA R37, R2.reuse, R13, R24 ;  /* 0x0000000d02257223 */ /* 0x040fe20000000018 */
[C---:B------:R-:W-:Y:S01]  /*0ea0*/  FFMA R0, R2.reuse, R14, R41 ;  /* 0x0000000e02007223 */ /* 0x040fe20000000029 */
[----:B------:R-:W-:Y:S01]  /*0eb0*/  FFMA R33, R2, R15, R34 ;  /* 0x0000000f02217223 */ /* 0x000fe20000000022 */
[----:B------:R-:W1:Y:S04]  /*0ec0*/  LDS.128 R8, [UR5+0x210] ;  /* 0x00021005ff087984 */ /* 0x000e680008000c00 */
[----:B------:R-:W5:Y:S01]  /*0ed0*/  LDS.128 R12, [UR5+0x200] ;  /* 0x00020005ff0c7984 */ /* 0x000f620008000c00 */
[----:B------:R-:W-:-:S04]  /*0ee0*/  IMAD.WIDE R52, R25, 0x4, R48 ;  /* 0x0000000419347825 */ /* 0x000fc800078e0230 */
[C---:B---3--:R-:W-:Y:S01]  /*0ef0*/  FFMA R24, R2.reuse, R16, R35 ;  /* 0x0000001002187223 */ /* 0x048fe20000000023 */
[C---:B------:R-:W-:Y:S01]  /*0f00*/  FFMA R35, R2.reuse, R17, R26 ;  /* 0x0000001102237223 */ /* 0x040fe2000000001a */
[C---:B------:R-:W-:Y:S01]  /*0f10*/  FFMA R26, R2.reuse, R18, R43 ;  /* 0x00000012021a7223 */ /* 0x040fe2000000002b */
[C---:B------:R-:W-:Y:S02]  /*0f20*/  FFMA R41, R2.reuse, R19, R40 ;  /* 0x0000001302297223 */ /* 0x040fe40000000028 */
[----:B------:R-:W3:Y:S01]  /*0f30*/  LDS.128 R16, [UR5+0x220] ;  /* 0x00022005ff107984 */ /* 0x000ee20008000c00 */
[----:B-1----:R-:W-:-:S03]  /*0f40*/  FFMA R44, R2, R10, R3 ;  /* 0x0000000a022c7223 */ /* 0x002fc60000000003 */
[----:B------:R-:W2:Y:S01]  /*0f50*/  LDG.E R3, desc[UR8][R52.64] ;  /* 0x0000000834037981 */ /* 0x000ea2000c1e1900 */
[C---:B-----5:R-:W-:Y:S01]  /*0f60*/  FFMA R40, R2.reuse, R12, R29 ;  /* 0x0000000c02287223 */ /* 0x060fe2000000001d */
[C---:B------:R-:W-:Y:S01]  /*0f70*/  FFMA R47, R2.reuse, R13, R28 ;  /* 0x0000000d022f7223 */ /* 0x040fe2000000001c */
[C---:B------:R-:W-:Y:S01]  /*0f80*/  FFMA R46, R2.reuse, R14, R45 ;  /* 0x0000000e022e7223 */ /* 0x040fe2000000002d */
[----:B------:R-:W-:Y:S02]  /*0f90*/  FFMA R43, R2, R15, R42 ;  /* 0x0000000f022b7223 */ /* 0x000fe4000000002a */
[----:B------:R-:W0:Y:S01]  /*0fa0*/  LDS.128 R12, [UR5+0x230] ;  /* 0x00023005ff0c7984 */ /* 0x000e220008000c00 */
[----:B------:R-:W-:-:S04]  /*0fb0*/  IMAD.WIDE R50, R25, 0x4, R52 ;  /* 0x0000000419327825 */ /* 0x000fc800078e0234 */
[C---:B------:R-:W-:Y:S01]  /*0fc0*/  FFMA R34, R2.reuse, R8, R27 ;  /* 0x0000000802227223 */ /* 0x040fe2000000001b */
[----:B------:R-:W-:Y:S02]  /*0fd0*/  FFMA R27, R2, R9, R30 ;  /* 0x00000009021b7223 */ /* 0x000fe4000000001e */
[----:B------:R-:W1:Y:S04]  /*0fe0*/  LDS.128 R8, [UR5+0x250] ;  /* 0x00025005ff087984 */ /* 0x000e680008000c00 */
[----:B------:R5:W2:Y:S01]  /*0ff0*/  LDG.E R2, desc[UR8][R50.64] ;  /* 0x0000000832027981 */ /* 0x000aa2000c1e1900 */
[C---:B---3--:R-:W-:Y:S01]  /*1000*/  FFMA R45, R4.reuse, R17, R36 ;  /* 0x00000011042d7223 */ /* 0x048fe20000000024 */
[C---:B------:R-:W-:Y:S01]  /*1010*/  FFMA R36, R4.reuse, R18, R37 ;  /* 0x0000001204247223 */ /* 0x040fe20000000025 */
[C---:B------:R-:W-:Y:S01]  /*1020*/  FFMA R37, R4.reuse, R19, R0 ;  /* 0x0000001304257223 */ /* 0x040fe20000000000 */
[----:B------:R-:W-:-:S02]  /*1030*/  FFMA R42, R4, R16, R31 ;  /* 0x00000010042a7223 */ /* 0x000fc4000000001f */
[----:B------:R-:W4:Y:S01]  /*1040*/  LDS.128 R16, [UR5+0x260] ;  /* 0x00026005ff107984 */ /* 0x000f220008000c00 */
[C---:B0-----:R-:W-:Y:S01]  /*1050*/  FFMA R48, R4.reuse, R12, R33 ;  /* 0x0000000c04307223 */ /* 0x041fe20000000021 */
[C---:B------:R-:W-:Y:S01]  /*1060*/  FFMA R0, R4.reuse, R14, R35 ;  /* 0x0000000e04007223 */ /* 0x040fe20000000023 */
[C---:B------:R-:W-:Y:S01]  /*1070*/  FFMA R33, R4.reuse, R13, R24 ;  /* 0x0000000d04217223 */ /* 0x040fe20000000018 */
[C---:B------:R-:W-:Y:S01]  /*1080*/  FFMA R35, R4.reuse, R15, R26 ;  /* 0x0000000f04237223 */ /* 0x040fe2000000001a */
[----:B-----5:R-:W-:Y:S01]  /*1090*/  IMAD.WIDE R50, R25, 0x4, R50 ;  /* 0x0000000419327825 */ /* 0x020fe200078e0232 */
[----:B------:R-:W0:Y:S03]  /*10a0*/  LDS.128 R12, [UR5+0x270] ;  /* 0x00027005ff0c7984 */ /* 0x000e260008000c00 */
[----:B-1----:R-:W-:Y:S01]  /*10b0*/  FFMA R26, R4, R10, R27 ;  /* 0x0000000a041a7223 */ /* 0x002fe2000000001b */
[----:B------:R-:W1:Y:S01]  /*10c0*/  LDS.128 R28, [UR5+0x240] ;  /* 0x00024005ff1c7984 */ /* 0x000e620008000c00 */
[C---:B----4-:R-:W-:Y:S01]  /*10d0*/  FFMA R27, R5.reuse, R17, R42 ;  /* 0x00000011051b7223 */ /* 0x050fe2000000002a */
[C---:B0-----:R-:W-:Y:S01]  /*10e0*/  FFMA R42, R5.reuse, R14, R33 ;  /* 0x0000000e052a7223 */ /* 0x041fe20000000021 */
[----:B------:R-:W-:-:S02]  /*10f0*/  FFMA R33, R5, R15, R0 ;  /* 0x0000000f05217223 */ /* 0x000fc40000000000 */
[----:B------:R0:W3:Y:S01]  /*1100*/  LDG.E R0, desc[UR8][R50.64] ;  /* 0x0000000832007981 */ /* 0x0000e2000c1e1900 */
[C---:B-1----:R-:W-:Y:S01]  /*1110*/  FFMA R28, R4.reuse, R28, R41 ;  /* 0x0000001c041c7223 */ /* 0x042fe20000000029 */
[C---:B------:R-:W-:Y:S01]  /*1120*/  FFMA R24, R4.reuse, R8, R43 ;  /* 0x0000000804187223 */ /* 0x040fe2000000002b */
[C---:B------:R-:W-:Y:S01]  /*1130*/  FFMA R41, R4.reuse, R9, R34 ;  /* 0x0000000904297223 */ /* 0x040fe20000000022 */
[----:B------:R-:W-:Y:S02]  /*1140*/  FFMA R43, R4, R11, R44 ;  /* 0x0000000b042b7223 */ /* 0x000fe4000000002c */
[----:B------:R-:W1:Y:S01]  /*1150*/  LDS.128 R8, [UR5+0x280] ;  /* 0x00028005ff087984 */ /* 0x000e620008000c00 */
[C---:B------:R-:W-:Y:S01]  /*1160*/  FFMA R34, R5.reuse, R18, R45 ;  /* 0x0000001205227223 */ /* 0x040fe2000000002d */
[----:B------:R-:W-:Y:S02]  /*1170*/  FFMA R45, R5, R19, R36 ;  /* 0x00000013052d7223 */ /* 0x000fe40000000024 */
[----:B------:R-:W4:Y:S01]  /*1180*/  LDS.128 R16, [UR5+0x290] ;  /* 0x00029005ff107984 */ /* 0x000f220008000c00 */
[----:B0-----:R-:W-:-:S04]  /*1190*/  IMAD.WIDE R50, R25, 0x4, R50 ;  /* 0x0000000419327825 */ /* 0x001fc800078e0232 */
[C---:B------:R-:W-:Y:S01]  /*11a0*/  FFMA R29, R4.reuse, R29, R40 ;  /* 0x0000001d041d7223 */ /* 0x040fe20000000028 */
[C---:B------:R-:W-:Y:S01]  /*11b0*/  FFMA R30, R4.reuse, R30, R47 ;  /* 0x0000001e041e7223 */ /* 0x040fe2000000002f */
[----:B------:R-:W-:Y:S01]  /*11c0*/  FFMA R31, R4, R31, R46 ;  /* 0x0000001f041f7223 */ /* 0x000fe2000000002e */
[C---:B------:R-:W-:Y:S01]  /*11d0*/  FFMA R4, R5.reuse, R12, R37 ;  /* 0x0000000c05047223 */ /* 0x040fe20000000025 */
[C---:B------:R-:W-:Y:S01]  /*11e0*/  FFMA R37, R5.reuse, R13, R48 ;  /* 0x0000000d05257223 */ /* 0x040fe20000000030 */
[----:B------:R-:W5:Y:S04]  /*11f0*/  LDG.E R36, desc[UR8][R50.64] ;  /* 0x0000000832247981 */ /* 0x000f68000c1e1900 */
[----:B------:R-:W0:Y:S01]  /*1200*/  LDS.128 R12, [UR5+0x2a0] ;  /* 0x0002a005ff0c7984 */ /* 0x000e220008000c00 */
[C---:B-1----:R-:W-:Y:S01]  /*1210*/  FFMA R40, R5.reuse, R8, R35 ;  /* 0x0000000805287223 */ /* 0x042fe20000000023 */
[C---:B------:R-:W-:Y:S01]  /*1220*/  FFMA R44, R5.reuse, R10, R29 ;  /* 0x0000000a052c7223 */ /* 0x040fe2000000001d */
[C---:B------:R-:W-:Y:S01]  /*1230*/  FFMA R35, R5.reuse, R9, R28 ;  /* 0x0000000905237223 */ /* 0x040fe2000000001c */
[----:B------:R-:W-:-:S02]  /*1240*/  FFMA R29, R5, R11, R30 ;  /* 0x0000000b051d7223 */ /* 0x000fc4000000001e */
[----:B------:R-:W1:Y:S01]  /*1250*/  LDS.128 R8, [UR5+0x2b0] ;  /* 0x0002b005ff087984 */ /* 0x000e620008000c00 */
[C---:B----4-:R-:W-:Y:S01]  /*1260*/  FFMA R28, R5.reuse, R16, R31 ;  /* 0x00000010051c7223 */ /* 0x050fe2000000001f */
[C---:B------:R-:W-:Y:S01]  /*1270*/  FFMA R47, R5.reuse, R17, R24 ;  /* 0x00000011052f7223 */ /* 0x040fe20000000018 */
[C---:B------:R-:W-:Y:S01]  /*1280*/  FFMA R24, R5.reuse, R18, R41 ;  /* 0x0000001205187223 */ /* 0x040fe20000000029 */
[C---:B------:R-:W-:Y:S02]  /*1290*/  FFMA R31, R5.reuse, R19, R26 ;  /* 0x00000013051f7223 */ /* 0x040fe4000000001a */
[----:B------:R-:W4:Y:S01]  /*12a0*/  LDS.128 R16, [UR5+0x2c0] ;  /* 0x0002c005ff107984 */ /* 0x000f220008000c00 */
[----:B0-----:R-:W-:Y:S01]  /*12b0*/  FFMA R30, R5, R12, R43 ;  /* 0x0000000c051e7223 */ /* 0x001fe2000000002b */
[C---:B------:R-:W-:Y:S01]  /*12c0*/  FFMA R46, R32.reuse, R14, R27 ;  /* 0x0000000e202e7223 */ /* 0x040fe2000000001b */
[C---:B------:R-:W-:Y:S02]  /*12d0*/  FFMA R5, R32.reuse, R15, R34 ;  /* 0x0000000f20057223 */ /* 0x040fe40000000022 */
        /* <DEDUP_REMOVED lines=11> */
[C---:B0-----:R-:W-:Y:S01]  /*1390*/  FFMA R44, R32.reuse, R12, R29 ;  /* 0x0000000c202c7223 */ /* 0x041fe2000000001d */
[C---:B------:R-:W-:Y:S02]  /*13a0*/  FFMA R29, R32.reuse, R15, R24 ;  /* 0x0000000f201d7223 */ /* 0x040fe40000000018 */
[----:B------:R-:W0:Y:S01]  /*13b0*/  LDS.128 R24, [UR5+0x300] ;  /* 0x00030005ff187984 */ /* 0x000e220008000c00 */
[C---:B------:R-:W-:Y:S01]  /*13c0*/  FFMA R35, R32.reuse, R13, R28 ;  /* 0x0000000d20237223 */ /* 0x040fe2000000001c */
[----:B------:R-:W-:-:S02]  /*13d0*/  FFMA R28, R32, R14, R47 ;  /* 0x0000000e201c7223 */ /* 0x000fc4000000002f */
[----:B------:R-:W-:Y:S01]  /*13e0*/  LDS.128 R12, [UR5+0x320] ;  /* 0x00032005ff0c7984 */ /* 0x000fe20008000c00 */
[C---:B-1----:R-:W-:Y:S01]  /*13f0*/  FFMA R48, R32.reuse, R8, R31 ;  /* 0x0000000820307223 */ /* 0x042fe2000000001f */
[----:B------:R-:W-:Y:S01]  /*1400*/  FFMA R31, R32, R9, R30 ;  /* 0x00000009201f7223 */ /* 0x000fe2000000001e */
[C---:B--2---:R-:W-:Y:S02]  /*1410*/  FFMA R46, R7.reuse, R11, R46 ;  /* 0x0000000b072e7223 */ /* 0x044fe4000000002e */
[----:B------:R-:W1:Y:S01]  /*1420*/  LDS.128 R8, [UR5+0x310] ;  /* 0x00031005ff087984 */ /* 0x000e620008000c00 */
[C---:B----4-:R-:W-:Y:S01]  /*1430*/  FFMA R32, R7.reuse, R16, R5 ;  /* 0x0000001007207223 */ /* 0x050fe20000000005 */
[C---:B------:R-:W-:Y:S01]  /*1440*/  FFMA R30, R7.reuse, R18, R41 ;  /* 0x00000012071e7223 */ /* 0x040fe20000000029 */
[C---:B------:R-:W-:Y:S01]  /*1450*/  FFMA R5, R7.reuse, R17, R34 ;  /* 0x0000001107057223 */ /* 0x040fe20000000022 */
[C---:B------:R-:W-:Y:S02]  /*1460*/  FFMA R41, R7.reuse, R19, R4 ;  /* 0x0000001307297223 */ /* 0x040fe40000000004 */
[----:B------:R-:W2:Y:S01]  /*1470*/  LDS.128 R16, [UR5+0x330] ;  /* 0x00033005ff107984 */ /* 0x000ea20008000c00 */
[C---:B0-----:R-:W-:Y:S01]  /*1480*/  FFMA R34, R7.reuse, R24, R37 ;  /* 0x0000001807227223 */ /* 0x041fe20000000025 */
[C---:B------:R-:W-:Y:S01]  /*1490*/  FFMA R4, R7.reuse, R26, R43 ;  /* 0x0000001a07047223 */ /* 0x040fe2000000002b */
[C---:B------:R-:W-:Y:S01]  /*14a0*/  FFMA R37, R7.reuse, R25, R42 ;  /* 0x0000001907257223 */ /* 0x040fe2000000002a */
[----:B------:R-:W-:-:S02]  /*14b0*/  FFMA R43, R7, R27, R40 ;  /* 0x0000001b072b7223 */ /* 0x000fc40000000028 */
[----:B------:R-:W0:Y:S01]  /*14c0*/  LDS.128 R24, [UR5+0x340] ;  /* 0x00034005ff187984 */ /* 0x000e220008000c00 */
[C---:B-1----:R-:W-:Y:S01]  /*14d0*/  FFMA R42, R7.reuse, R8, R33 ;  /* 0x00000008072a7223 */ /* 0x042fe20000000021 */
[C---:B------:R-:W-:Y:S01]  /*14e0*/  FFMA R40, R7.reuse, R10, R35 ;  /* 0x0000000a07287223 */ /* 0x040fe20000000023 */
[C---:B------:R-:W-:Y:S01]  /*14f0*/  FFMA R33, R7.reuse, R9, R44 ;  /* 0x0000000907217223 */ /* 0x040fe2000000002c */
[C---:B------:R-:W-:Y:S01]  /*1500*/  FFMA R35, R7.reuse, R11, R28 ;  /* 0x0000000b07237223 */ /* 0x040fe2000000001c */
[C---:B------:R-:W-:Y:S01]  /*1510*/  FFMA R28, R7.reuse, R12, R29 ;  /* 0x0000000c071c7223 */ /* 0x040fe2000000001d */
[----:B------:R-:W1:Y:S01]  /*1520*/  LDS.128 R8, [UR5+0x350] ;  /* 0x00035005ff087984 */ /* 0x000e620008000c00 */
[C---:B------:R-:W-:Y:S01]  /*1530*/  FFMA R29, R7.reuse, R13, R48 ;  /* 0x0000000d071d7223 */ /* 0x040fe20000000030 */
[----:B------:R-:W-:Y:S02]  /*1540*/  FFMA R44, R7, R14, R31 ;  /* 0x0000000e072c7223 */ /* 0x000fe4000000001f */
[----:B------:R-:W4:Y:S01]  /*1550*/  LDS.128 R12, [UR5+0x360] ;  /* 0x00036005ff0c7984 */ /* 0x000f220008000c00 */
[C---:B--2---:R-:W-:Y:S01]  /*1560*/  FFMA R7, R3.reuse, R17, R32 ;  /* 0x0000001103077223 */ /* 0x044fe20000000020 */
        /* <DEDUP_REMOVED lines=9> */
[C---:B-1----:R-:W-:Y:S01]  /*1600*/  FFMA R37, R3.reuse, R9, R42 ;  /* 0x0000000903257223 */ /* 0x042fe2000000002a */
[C---:B------:R-:W-:Y:S01]  /*1610*/  FFMA R46, R3.reuse, R8, R43 ;  /* 0x00000008032e7223 */ /* 0x040fe2000000002b */
[C---:B------:R-:W-:Y:S01]  /*1620*/  FFMA R42, R3.reuse, R10, R33 ;  /* 0x0000000a032a7223 */ /* 0x040fe20000000021 */
[C---:B------:R-:W-:Y:S01]  /*1630*/  FFMA R43, R3.reuse, R11, R40 ;  /* 0x0000000b032b7223 */ /* 0x040fe20000000028 */
[C---:B----4-:R-:W-:Y:S01]  /*1640*/  FFMA R33, R3.reuse, R13, R28 ;  /* 0x0000000d03217223 */ /* 0x050fe2000000001c */
[C---:B------:R-:W-:Y:S01]  /*1650*/  FFMA R4, R3.reuse, R12, R35 ;  /* 0x0000000c03047223 */ /* 0x040fe20000000023 */
[----:B------:R-:W1:Y:S01]  /*1660*/  LDS.128 R8, [UR5+0x390] ;  /* 0x00039005ff087984 */ /* 0x000e620008000c00 */
[C---:B------:R-:W-:Y:S01]  /*1670*/  FFMA R28, R3.reuse, R14, R29 ;  /* 0x0000000e031c7223 */ /* 0x040fe2000000001d */
[----:B------:R-:W-:-:S02]  /*1680*/  FFMA R3, R3, R15, R44 ;  /* 0x0000000f03037223 */ /* 0x000fc4000000002c */
[----:B------:R-:W4:Y:S01]  /*1690*/  LDS.128 R12, [UR5+0x3a0] ;  /* 0x0003a005ff0c7984 */ /* 0x000f220008000c00 */
[C---:B--2---:R-:W-:Y:S01]  /*16a0*/  FFMA R40, R2.reuse, R18, R7 ;  /* 0x0000001202287223 */ /* 0x044fe20000000007 */
[C---:B------:R-:W-:Y:S01]  /*16b0*/  FFMA R31, R2.reuse, R17, R31 ;  /* 0x00000011021f7223 */ /* 0x040fe2000000001f */
[C---:B------:R-:W-:Y:S02]  /*16c0*/  FFMA R7, R2.reuse, R19, R32 ;  /* 0x0000001302077223 */ /* 0x040fe40000000020 */
        /* <DEDUP_REMOVED lines=9> */
[C---:B----4-:R-:W-:Y:S01]  /*1760*/  FFMA R37, R2.reuse, R13, R4 ;  /* 0x0000000d02257223 */ /* 0x050fe20000000004 */
[C---:B------:R-:W-:Y:S01]  /*1770*/  FFMA R4, R2.reuse, R14, R33 ;  /* 0x0000000e02047223 */ /* 0x040fe20000000021 */
[C---:B------:R-:W-:Y:S01]  /*1780*/  FFMA R34, R2.reuse, R12, R43 ;  /* 0x0000000c02227223 */ /* 0x040fe2000000002b */
[C---:B------:R-:W-:Y:S01]  /*1790*/  FFMA R33, R2.reuse, R15, R28 ;  /* 0x0000000f02217223 */ /* 0x040fe2000000001c */
[C---:B------:R-:W-:Y:S01]  /*17a0*/  FFMA R41, R2.reuse, R11, R42 ;  /* 0x0000000b02297223 */ /* 0x040fe2000000002a */
[----:B------:R-:W1:Y:S01]  /*17b0*/  LDS.128 R12, [UR5+0x3e0] ;  /* 0x0003e005ff0c7984 */ /* 0x000e620008000c00 */
[----:B--2---:R-:W-:-:S03]  /*17c0*/  FFMA R16, R2, R16, R3 ;  /* 0x0000001002107223 */ /* 0x004fc60000000003 */
[----:B------:R-:W2:Y:S01]  /*17d0*/  LDS.128 R8, [UR5+0x3d0] ;  /* 0x0003d005ff087984 */ /* 0x000ea20008000c00 */
[----:B---3--:R-:W-:-:S03]  /*17e0*/  FFMA R3, R0, R18, R31 ;  /* 0x0000001200037223 */ /* 0x008fc6000000001f */
[----:B------:R-:W3:Y:S01]  /*17f0*/  LDS.128 R28, [UR5+0x3f0] ;  /* 0x0003f005ff1c7984 */ /* 0x000ee20008000c00 */
[C---:B0-----:R-:W-:Y:S01]  /*1800*/  FFMA R2, R0.reuse, R24, R7 ;  /* 0x0000001800027223 */ /* 0x041fe20000000007 */
[C---:B------:R-:W-:Y:S01]  /*1810*/  FFMA R7, R0.reuse, R25, R32 ;  /* 0x0000001900077223 */ /* 0x040fe20000000020 */
[C---:B------:R-:W-:Y:S01]  /*1820*/  FFMA R32, R0.reuse, R26, R35 ;  /* 0x0000001a00207223 */ /* 0x040fe20000000023 */
[C---:B------:R-:W-:Y:S01]  /*1830*/  FFMA R35, R0.reuse, R27, R44 ;  /* 0x0000001b00237223 */ /* 0x040fe2000000002c */
[C---:B------:R-:W-:Y:S01]  /*1840*/  FFMA R43, R0.reuse, R19, R40 ;  /* 0x00000013002b7223 */ /* 0x040fe20000000028 */
[----:B------:R-:W0:Y:S01]  /*1850*/  LDS.128 R24, [UR5+0x400] ;  /* 0x00040005ff187984 */ /* 0x000e220008000c00 */
[C---:B-1----:R-:W-:Y:S01]  /*1860*/  FFMA R44, R0.reuse, R12, R41 ;  /* 0x0000000c002c7223 */ /* 0x042fe20000000029 */
[C---:B------:R-:W-:Y:S01]  /*1870*/  FFMA R41, R0.reuse, R13, R34 ;  /* 0x0000000d00297223 */ /* 0x040fe20000000022 */
[C---:B------:R-:W-:Y:S01]  /*1880*/  FFMA R34, R0.reuse, R14, R37 ;  /* 0x0000000e00227223 */ /* 0x040fe20000000025 */
[C---:B--2---:R-:W-:Y:S01]  /*1890*/  FFMA R40, R0.reuse, R8, R45 ;  /* 0x0000000800287223 */ /* 0x044fe2000000002d */
[C---:B------:R-:W-:Y:S01]  /*18a0*/  FFMA R45, R0.reuse, R9, R48 ;  /* 0x00000009002d7223 */ /* 0x040fe20000000030 */
[C---:B------:R-:W-:Y:S01]  /*18b0*/  FFMA R42, R0.reuse, R10, R5 ;  /* 0x0000000a002a7223 */ /* 0x040fe20000000005 */
[C---:B------:R-:W-:Y:S01]  /*18c0*/  FFMA R47, R0.reuse, R11, R46 ;  /* 0x0000000b002f7223 */ /* 0x040fe2000000002e */
[C---:B------:R-:W-:Y:S01]  /*18d0*/  FFMA R37, R0.reuse, R15, R4 ;  /* 0x0000000f00257223 */ /* 0x040fe20000000004 */
[----:B------:R-:W1:Y:S01]  /*18e0*/  LDS.128 R8, [UR5+0x410] ;  /* 0x00041005ff087984 */ /* 0x000e620008000c00 */
[----:B---3--:R-:W-:-:S03]  /*18f0*/  FFMA R49, R0, R29, R16 ;  /* 0x0000001d00317223 */ /* 0x008fc60000000010 */
[----:B------:R-:W2:Y:S04]  /*1900*/  LDS.128 R12, [UR5+0x420] ;  /* 0x00042005ff0c7984 */ /* 0x000ea80008000c00 */
[----:B------:R-:W3:Y:S01]  /*1910*/  LDS.128 R16, [UR5+0x430] ;  /* 0x00043005ff107984 */ /* 0x000ee20008000c00 */
[----:B------:R-:W-:Y:S01]  /*1920*/  UISETP.NE.AND UP0, UPT, UR7, 0x10, UPT ;  /* 0x000000100700788c */ /* 0x000fe2000bf05270 */
[----:B------:R-:W-:Y:S01]  /*1930*/  FFMA R46, R0, R28, R33 ;  /* 0x0000001c002e7223 */ /* 0x000fe20000000021 */
[----:B------:R-:W-:Y:S01]  /*1940*/  IADD3 R38, P0, PT, R38, 0x40, RZ ;  /* 0x0000004026267810 */ /* 0x000fe20007f1e0ff */
[C---:B-----5:R-:W-:Y:S01]  /*1950*/  FFMA R33, R36.reuse, R31, R3 ;  /* 0x0000001f24217223 */ /* 0x060fe20000000003 */
[C---:B0-----:R-:W-:Y:S01]  /*1960*/  FFMA R5, R36.reuse, R25, R2 ;  /* 0x0000001924057223 */ /* 0x041fe20000000002 */
[C---:B------:R-:W-:Y:S01]  /*1970*/  FFMA R2, R36.reuse, R26, R7 ;  /* 0x0000001a24027223 */ /* 0x040fe20000000007 */
[C---:B------:R-:W-:Y:S01]  /*1980*/  FFMA R3, R36.reuse, R27, R32 ;  /* 0x0000001b24037223 */ /* 0x040fe20000000020 */
[C---:B------:R-:W-:Y:S01]  /*1990*/  FFMA R4, R36.reuse, R24, R43 ;  /* 0x0000001824047223 */ /* 0x040fe2000000002b */
[----:B------:R-:W-:Y:S01]  /*19a0*/  IADD3.X R39, PT, PT, RZ, R39, RZ, P0, !PT ;  /* 0x00000027ff277210 */ /* 0x000fe200007fe4ff */
[C---:B-1----:R-:W-:Y:S01]  /*19b0*/  FFMA R0, R36.reuse, R8, R35 ;  /* 0x0000000824007223 */ /* 0x042fe20000000023 */
[C---:B------:R-:W-:Y:S01]  /*19c0*/  FFMA R7, R36.reuse, R9, R40 ;  /* 0x0000000924077223 */ /* 0x040fe20000000028 */
[C---:B------:R-:W-:Y:S01]  /*19d0*/  FFMA R28, R36.reuse, R10, R45 ;  /* 0x0000000a241c7223 */ /* 0x040fe2000000002d */
[C---:B--2---:R-:W-:Y:S01]  /*19e0*/  FFMA R35, R36.reuse, R15, R34 ;  /* 0x0000000f24237223 */ /* 0x044fe20000000022 */
[C---:B------:R-:W-:Y:S01]  /*19f0*/  FFMA R29, R36.reuse, R11, R42 ;  /* 0x0000000b241d7223 */ /* 0x040fe2000000002a */
[C---:B------:R-:W-:Y:S01]  /*1a00*/  FFMA R30, R36.reuse, R12, R47 ;  /* 0x0000000c241e7223 */ /* 0x040fe2000000002f */
[C---:B------:R-:W-:Y:S01]  /*1a10*/  FFMA R31, R36.reuse, R13, R44 ;  /* 0x0000000d241f7223 */ /* 0x040fe2000000002c */
[C---:B---3--:R-:W-:Y:S01]  /*1a20*/  FFMA R34, R36.reuse, R16, R37 ;  /* 0x0000001024227223 */ /* 0x048fe20000000025 */
[C---:B------:R-:W-:Y:S01]  /*1a30*/  FFMA R32, R36.reuse, R14, R41 ;  /* 0x0000000e24207223 */ /* 0x040fe20000000029 */
[C---:B------:R-:W-:Y:S01]  /*1a40*/  FFMA R37, R36.reuse, R17, R46 ;  /* 0x0000001124257223 */ /* 0x040fe2000000002e */
[----:B------:R-:W-:Y:S01]  /*1a50*/  FFMA R36, R36, R18, R49 ;  /* 0x0000001224247223 */ /* 0x000fe20000000031 */
[----:B------:R-:W-:Y:S06]  /*1a60*/  BAR.SYNC.DEFER_BLOCKING 0x0 ;  /* 0x0000000000007b1d */ /* 0x000fec0000010000 */
[----:B------:R-:W-:Y:S05]  /*1a70*/  BRA.U !UP0, `(.L_x_0) ;  /* 0x0000001508f07547 */ /* 0x000fea000b800000 */
[----:B------:R-:W0:Y:S01]  /*1a80*/  LDC R9, c[0x0][0x3a0] ;  /* 0x0000e800ff097b82 */ /* 0x000e220000000800 */
[----:B------:R-:W-:Y:S01]  /*1a90*/  IMAD.WIDE R12, R20, 0x4, R38 ;  /* 0x00000004140c7825 */ /* 0x000fe200078e0226 */
[----:B------:R-:W2:Y:S03]  /*1aa0*/  LDG.E R14, desc[UR8][R38.64] ;  /* 0x00000008260e7981 */ /* 0x000ea6000c1e1900 */
[C---:B0-----:R-:W-:Y:S02]  /*1ab0*/  IMAD.WIDE R10, R9.reuse, 0x10, R12 ;  /* 0x00000010090a7825 */ /* 0x041fe400078e020c */
[----:B------:R-:W3:Y:S02]  /*1ac0*/  LDG.E R12, desc[UR8][R12.64] ;  /* 0x000000080c0c7981 */ /* 0x000ee4000c1e1900 */
[----:B------:R-:W-:Y:S02]  /*1ad0*/  IMAD.WIDE R8, R9, 0x10, R10 ;  /* 0x0000001009087825 */ /* 0x000fe400078e020a */
[----:B------:R-:W4:Y:S04]  /*1ae0*/  LDG.E R10, desc[UR8][R10.64] ;  /* 0x000000080a0a7981 */ /* 0x000f28000c1e1900 */
[----:B------:R-:W5:Y:S01]  /*1af0*/  LDG.E R8, desc[UR8][R8.64] ;  /* 0x0000000808087981 */ /* 0x000f62000c1e1900 */
[----:B------:R-:W-:-:S04]  /*1b00*/  UIADD3 UR7, UPT, UPT, UR7, -0x10, URZ ;  /* 0xfffffff007077890 */ /* 0x000fc8000fffe0ff */
[----:B------:R-:W-:Y:S01]  /*1b10*/  UISETP.GE.AND UP0, UPT, UR7, 0x10, UPT ;  /* 0x000000100700788c */ /* 0x000fe2000bf06270 */
[----:B------:R-:W-:Y:S02]  /*1b20*/  MOV R44, R22 ;  /* 0x00000016002c7202 */ /* 0x000fe40000000f00 */
[----:B------:R-:W-:Y:S01]  /*1b30*/  MOV R45, R23 ;  /* 0x00000017002d7202 */ /* 0x000fe20000000f00 */
[----:B--2---:R0:W-:Y:S04]  /*1b40*/  STS [R21], R14 ;  /* 0x0000000e15007388 */ /* 0x0041e80000000800 */
[----:B---3--:R0:W-:Y:S04]  /*1b50*/  STS [R21+0x10], R12 ;  /* 0x0000100c15007388 */ /* 0x0081e80000000800 */
[----:B----4-:R0:W-:Y:S04]  /*1b60*/  STS [R21+0x20], R10 ;  /* 0x0000200a15007388 */ /* 0x0101e80000000800 */
[----:B-----5:R0:W-:Y:S01]  /*1b70*/  STS [R21+0x30], R8 ;  /* 0x0000300815007388 */ /* 0x0201e20000000800 */
[----:B------:R-:W-:Y:S06]  /*1b80*/  BAR.SYNC.DEFER_BLOCKING 0x0 ;  /* 0x0000000000007b1d */ /* 0x000fec0000010000 */
[----:B------:R-:W-:Y:S05]  /*1b90*/  BRA.U UP0, `(.L_x_2) ;  /* 0xffffffe900047547 */ /* 0x000fea000b83ffff */
.L_x_1:
[----:B------:R-:W3:Y:S01]  /*1ba0*/  LDG.E R24, desc[UR8][R44.64] ;  /* 0x000000082c187981 */ /* 0x000ee2000c1e1900 */
[----:B------:R-:W-:-:S03]  /*1bb0*/  UISETP.NE.AND UP0, UPT, UR7, 0x1, UPT ;  /* 0x000000010700788c */ /* 0x000fc6000bf05270 */
[----:B0-2---:R-:W3:Y:S04]  /*1bc0*/  LDS.128 R8, [UR5] ;  /* 0x00000005ff087984 */ /* 0x005ee80008000c00 */
[----:B------:R-:W0:Y:S04]  /*1bd0*/  LDS.128 R12, [UR5+0x10] ;  /* 0x00001005ff0c7984 */ /* 0x000e280008000c00 */
[----:B------:R-:W1:Y:S04]  /*1be0*/  LDS.128 R16, [UR5+0x20] ;  /* 0x00002005ff107984 */ /* 0x000e680008000c00 */
[----:B------:R-:W2:Y:S01]  /*1bf0*/  LDS.128 R20, [UR5+0x30] ;  /* 0x00003005ff147984 */ /* 0x000ea20008000c00 */
[C---:B---3--:R-:W-:Y:S01]  /*1c00*/  FFMA R33, R24.reuse, R8, R33 ;  /* 0x0000000818217223 */ /* 0x048fe20000000021 */
[C---:B------:R-:W-:Y:S01]  /*1c10*/  FFMA R4, R24.reuse, R9, R4 ;  /* 0x0000000918047223 */ /* 0x040fe20000000004 */
[C---:B------:R-:W-:Y:S01]  /*1c20*/  FFMA R5, R24.reuse, R10, R5 ;  /* 0x0000000a18057223 */ /* 0x040fe20000000005 */
[C---:B------:R-:W-:Y:S01]  /*1c30*/  FFMA R2, R24.reuse, R11, R2 ;  /* 0x0000000b18027223 */ /* 0x040fe20000000002 */
[C---:B0-----:R-:W-:Y:S01]  /*1c40*/  FFMA R3, R24.reuse, R12, R3 ;  /* 0x0000000c18037223 */ /* 0x041fe20000000003 */
[C---:B------:R-:W-:Y:S01]  /*1c50*/  FFMA R0, R24.reuse, R13, R0 ;  /* 0x0000000d18007223 */ /* 0x040fe20000000000 */
[C---:B------:R-:W-:Y:S01]  /*1c60*/  FFMA R7, R24.reuse, R14, R7 ;  /* 0x0000000e18077223 */ /* 0x040fe20000000007 */
[C---:B------:R-:W-:Y:S01]  /*1c70*/  FFMA R28, R24.reuse, R15, R28 ;  /* 0x0000000f181c7223 */ /* 0x040fe2000000001c */
[C---:B-1----:R-:W-:Y:S01]  /*1c80*/  FFMA R29, R24.reuse, R16, R29 ;  /* 0x00000010181d7223 */ /* 0x042fe2000000001d */
[C---:B------:R-:W-:Y:S01]  /*1c90*/  FFMA R30, R24.reuse, R17, R30 ;  /* 0x00000011181e7223 */ /* 0x040fe2000000001e */
[C---:B------:R-:W-:Y:S01]  /*1ca0*/  FFMA R31, R24.reuse, R18, R31 ;  /* 0x00000012181f7223 */ /* 0x040fe2000000001f */
[C---:B------:R-:W-:Y:S01]  /*1cb0*/  FFMA R32, R24.reuse, R19, R32 ;  /* 0x0000001318207223 */ /* 0x040fe20000000020 */
[C---:B--2---:R-:W-:Y:S01]  /*1cc0*/  FFMA R35, R24.reuse, R20, R35 ;  /* 0x0000001418237223 */ /* 0x044fe20000000023 */
[C---:B------:R-:W-:Y:S01]  /*1cd0*/  FFMA R34, R24.reuse, R21, R34 ;  /* 0x0000001518227223 */ /* 0x040fe20000000022 */
[C---:B------:R-:W-:Y:S01]  /*1ce0*/  FFMA R37, R24.reuse, R22, R37 ;  /* 0x0000001618257223 */ /* 0x040fe20000000025 */
[----:B------:R-:W-:Y:S01]  /*1cf0*/  FFMA R36, R24, R23, R36 ;  /* 0x0000001718247223 */ /* 0x000fe20000000024 */
[----:B------:R-:W-:Y:S06]  /*1d00*/  BRA.U !UP0, `(.L_x_0) ;  /* 0x00000015084c7547 */ /* 0x000fec000b800000 */
[----:B------:R-:W0:Y:S01]  /*1d10*/  LDC R38, c[0x0][0x390] ;  /* 0x0000e400ff267b82 */ /* 0x000e220000000800 */
[----:B------:R-:W1:Y:S04]  /*1d20*/  LDS.128 R12, [UR5+0x40] ;  /* 0x00004005ff0c7984 */ /* 0x000e680008000c00 */
[----:B------:R-:W2:Y:S04]  /*1d30*/  LDS.128 R16, [UR5+0x50] ;  /* 0x00005005ff107984 */ /* 0x000ea80008000c00 */
[----:B------:R-:W3:Y:S04]  /*1d40*/  LDS.128 R20, [UR5+0x60] ;  /* 0x00006005ff147984 */ /* 0x000ee80008000c00 */
[----:B------:R-:W4:Y:S04]  /*1d50*/  LDS.128 R24, [UR5+0x70] ;  /* 0x00007005ff187984 */ /* 0x000f280008000c00 */
[----:B------:R-:W5:Y:S01]  /*1d60*/  LDS.128 R8, [UR5+0x80] ;  /* 0x00008005ff087984 */ /* 0x000f620008000c00 */
[----:B0-----:R-:W-:-:S05]  /*1d70*/  IMAD.WIDE R44, R38, 0x4, R44 ;  /* 0x00000004262c7825 */ /* 0x001fca00078e022c */
[----:B------:R-:W1:Y:S01]  /*1d80*/  LDG.E R40, desc[UR8][R44.64] ;  /* 0x000000082c287981 */ /* 0x000e62000c1e1900 */
[----:B------:R-:W-:Y:S01]  /*1d90*/  UISETP.GE.AND UP0, UPT, UR7, 0x3, UPT ;  /* 0x000000030700788c */ /* 0x000fe2000bf06270 */
        /* <DEDUP_REMOVED lines=10> */
[C---:B------:R-:W-:Y:S01]  /*1e40*/  FFMA R31, R40.reuse, R23, R31 ;  /* 0x00000017281f7223 */ /* 0x040fe2000000001f */
[C---:B----4-:R-:W-:Y:S01]  /*1e50*/  FFMA R32, R40.reuse, R24, R32 ;  /* 0x0000001828207223 */ /* 0x050fe20000000020 */
[C---:B------:R-:W-:Y:S01]  /*1e60*/  FFMA R35, R40.reuse, R25, R35 ;  /* 0x0000001928237223 */ /* 0x040fe20000000023 */
[C---:B------:R-:W-:Y:S01]  /*1e70*/  FFMA R34, R40.reuse, R26, R34 ;  /* 0x0000001a28227223 */ /* 0x040fe20000000022 */
[C---:B------:R-:W-:Y:S01]  /*1e80*/  FFMA R37, R40.reuse, R27, R37 ;  /* 0x0000001b28257223 */ /* 0x040fe20000000025 */
[----:B-----5:R-:W-:Y:S01]  /*1e90*/  FFMA R36, R40, R8, R36 ;  /* 0x0000000828247223 */ /* 0x020fe20000000024 */
[----:B------:R-:W-:Y:S06]  /*1ea0*/  BRA.U !UP0, `(.L_x_0) ;  /* 0x0000001108e47547 */ /* 0x000fec000b800000 */
[----:B------:R-:W-:Y:S01]  /*1eb0*/  IMAD.WIDE R44, R38, 0x4, R44 ;  /* 0x00000004262c7825 */ /* 0x000fe200078e022c */
[----:B------:R-:W0:Y:S04]  /*1ec0*/  LDS.128 R16, [UR5+0x90] ;  /* 0x00009005ff107984 */ /* 0x000e280008000c00 */
[----:B------:R-:W2:Y:S01]  /*1ed0*/  LDG.E R8, desc[UR8][R44.64] ;  /* 0x000000082c087981 */ /* 0x000ea2000c1e1900 */
[----:B------:R-:W-:-:S03]  /*1ee0*/  UISETP.NE.AND UP0, UPT, UR7, 0x3, UPT ;  /* 0x000000030700788c */ /* 0x000fc6000bf05270 */
[----:B------:R-:W1:Y:S04]  /*1ef0*/  LDS.128 R20, [UR5+0xa0] ;  /* 0x0000a005ff147984 */ /* 0x000e680008000c00 */
[----:B------:R-:W3:Y:S04]  /*1f00*/  LDS.128 R24, [UR5+0xb0] ;  /* 0x0000b005ff187984 */ /* 0x000ee80008000c00 */
[----:B------:R-:W4:Y:S01]  /*1f10*/  LDS.128 R12, [UR5+0xc0] ;  /* 0x0000c005ff0c7984 */ /* 0x000f220008000c00 */
[C---:B--2---:R-:W-:Y:S01]  /*1f20*/  FFMA R33, R8.reuse, R10, R33 ;  /* 0x0000000a08217223 */ /* 0x044fe20000000021 */
        /* <DEDUP_REMOVED lines=14> */
[----:B------:R-:W-:Y:S01]  /*2010*/  FFMA R36, R8, R13, R36 ;  /* 0x0000000d08247223 */ /* 0x000fe20000000024 */
[----:B------:R-:W-:Y:S06]  /*2020*/  BRA.U !UP0, `(.L_x_0) ;  /* 0x0000001108847547 */ /* 0x000fec000b800000 */
[----:B------:R-:W-:Y:S01]  /*2030*/  IMAD.WIDE R12, R38, 0x4, R44 ;  /* 0x00000004260c7825 */ /* 0x000fe200078e022c */
[----:B------:R-:W0:Y:S04]  /*2040*/  LDS.128 R8, [UR5+0xd0] ;  /* 0x0000d005ff087984 */ /* 0x000e280008000c00 */
[----:B------:R-:W2:Y:S01]  /*2050*/  LDG.E R14, desc[UR8][R12.64] ;  /* 0x000000080c0e7981 */ /* 0x000ea2000c1e1900 */
[----:B------:R-:W-:-:S03]  /*2060*/  UISETP.GE.U32.AND UP0, UPT, UR7, 0x5, UPT ;  /* 0x000000050700788c */ /* 0x000fc6000bf06070 */
[----:B------:R-:W1:Y:S04]  /*2070*/  LDS.128 R16, [UR5+0xe0] ;  /* 0x0000e005ff107984 */ /* 0x000e680008000c00 */
[----:B------:R-:W3:Y:S04]  /*2080*/  LDS.128 R20, [UR5+0xf0] ;  /* 0x0000f005ff147984 */ /* 0x000ee80008000c00 */
[----:B------:R-:W4:Y:S01]  /*2090*/  LDS.128 R24, [UR5+0x100] ;  /* 0x00010005ff187984 */ /* 0x000f220008000c00 */
[C---:B--2---:R-:W-:Y:S01]  /*20a0*/  FFMA R33, R14.reuse, R15, R33 ;  /* 0x0000000f0e217223 */ /* 0x044fe20000000021 */
        /* <DEDUP_REMOVED lines=14> */
[----:B------:R-:W-:Y:S01]  /*2190*/  FFMA R36, R14, R26, R36 ;  /* 0x0000001a0e247223 */ /* 0x000fe20000000024 */
[----:B------:R-:W-:Y:S06]  /*21a0*/  BRA.U !UP0, `(.L_x_0) ;  /* 0x0000001108247547 */ /* 0x000fec000b800000 */
[----:B------:R-:W-:Y:S01]  /*21b0*/  IMAD.WIDE R40, R38, 0x4, R12 ;  /* 0x0000000426287825 */ /* 0x000fe200078e020c */
[----:B------:R-:W0:Y:S04]  /*21c0*/  LDS.128 R8, [UR5+0x110] ;  /* 0x00011005ff087984 */ /* 0x000e280008000c00 */
[----:B------:R-:W0:Y:S01]  /*21d0*/  LDG.E R24, desc[UR8][R40.64] ;  /* 0x0000000828187981 */ /* 0x000e22000c1e1900 */
[----:B------:R-:W-:-:S03]  /*21e0*/  UISETP.NE.AND UP0, UPT, UR7, 0x5, UPT ;  /* 0x000000050700788c */ /* 0x000fc6000bf05270 */
[----:B------:R-:W1:Y:S04]  /*21f0*/  LDS.128 R12, [UR5+0x120] ;  /* 0x00012005ff0c7984 */ /* 0x000e680008000c00 */
[----:B------:R-:W2:Y:S04]  /*2200*/  LDS.128 R16, [UR5+0x130] ;  /* 0x00013005ff107984 */ /* 0x000ea80008000c00 */
[----:B------:R-:W3:Y:S01]  /*2210*/  LDS.128 R20, [UR5+0x140] ;  /* 0x00014005ff147984 */ /* 0x000ee20008000c00 */
        /* <DEDUP_REMOVED lines=16> */
[----:B------:R-:W-:Y:S06]  /*2320*/  BRA.U !UP0, `(.L_x_0) ;  /* 0x0000000d08c47547 */ /* 0x000fec000b800000 */
[----:B------:R-:W-:Y:S01]  /*2330*/  IMAD.WIDE R40, R38, 0x4, R40 ;  /* 0x0000000426287825 */ /* 0x000fe200078e0228 */
[----:B------:R-:W0:Y:S04]  /*2340*/  LDS.128 R12, [UR5+0x150] ;  /* 0x00015005ff0c7984 */ /* 0x000e280008000c00 */
[----:B------:R-:W0:Y:S01]  /*2350*/  LDG.E R42, desc[UR8][R40.64] ;  /* 0x00000008282a7981 */ /* 0x000e22000c1e1900 */
[----:B------:R-:W-:-:S03]  /*2360*/  UISETP.GE.U32.AND UP0, UPT, UR7, 0x7, UPT ;  /* 0x000000070700788c */ /* 0x000fc6000bf06070 */
[----:B------:R-:W1:Y:S04]  /*2370*/  LDS.128 R16, [UR5+0x160] ;  /* 0x00016005ff107984 */ /* 0x000e680008000c00 */
[----:B------:R-:W2:Y:S04]  /*2380*/  LDS.128 R20, [UR5+0x170] ;  /* 0x00017005ff147984 */ /* 0x000ea80008000c00 */
[----:B------:R-:W3:Y:S04]  /*2390*/  LDS.128 R24, [UR5+0x180] ;  /* 0x00018005ff187984 */ /* 0x000ee80008000c00 */
[----:B------:R-:W4:Y:S01]  /*23a0*/  LDS.128 R8, [UR5+0x190] ;  /* 0x00019005ff087984 */ /* 0x000f220008000c00 */
[C---:B0-----:R-:W-:Y:S01]  /*23b0*/  FFMA R33, R42.reuse, R13, R33 ;  /* 0x0000000d2a217223 */ /* 0x041fe20000000021 */
        /* <DEDUP_REMOVED lines=14> */
[----:B----4-:R-:W-:Y:S01]  /*24a0*/  FFMA R36, R42, R8, R36 ;  /* 0x000000082a247223 */ /* 0x010fe20000000024 */
        /* <DEDUP_REMOVED lines=194> */
[----:B------:R-:W-:Y:S06]  /*30d0*/  BRA.U UP0, `(.L_x_0) ;  /* 0x0000000100587547 */ /* 0x000fec000b800000 */
[----:B------:R-:W-:Y:S01]  /*30e0*/  IMAD.WIDE R38, R38, 0x4, R40 ;  /* 0x0000000426267825 */ /* 0x000fe200078e0228 */
[----:B------:R-:W0:Y:S04]  /*30f0*/  LDS.128 R8, [UR5+0x3c0] ;  /* 0x0003c005ff087984 */ /* 0x000e280008000c00 */
[----:B------:R-:W1:Y:S04]  /*3100*/  LDS.128 R12, [UR5+0x3d0] ;  /* 0x0003d005ff0c7984 */ /* 0x000e680008000c00 */
[----:B------:R-:W2:Y:S04]  /*3110*/  LDG.E R38, desc[UR8][R38.64] ;  /* 0x0000000826267981 */ /* 0x000ea8000c1e1900 */
[----:B------:R-:W3:Y:S04]  /*3120*/  LDS.128 R16, [UR5+0x3e0] ;  /* 0x0003e005ff107984 */ /* 0x000ee80008000c00 */
[----:B------:R-:W4:Y:S01]  /*3130*/  LDS.64 R20, [UR5+0x3f0] ;  /* 0x0003f005ff147984 */ /* 0x000f220008000a00 */
        /* <DEDUP_REMOVED lines=15> */
[----:B------:R-:W-:-:S07]  /*3230*/  FFMA R36, R38, R21, R36 ;  /* 0x0000001526247223 */ /* 0x000fce0000000024 */
.L_x_0:
[----:B------:R-:W0:Y:S02]  /*3240*/  LDCU UR5, c[0x0][0x380] ;  /* 0x00007000ff0577ac */ /* 0x000e240008000800 */
[----:B0-----:R-:W-:-:S13]  /*3250*/  ISETP.GE.AND P0, PT, R6, UR5, PT ;  /* 0x0000000506007c0c */ /* 0x001fda000bf06270 */
[----:B------:R-:W-:Y:S05]  /*3260*/  @P0 EXIT ;  /* 0x000000000000094d */ /* 0x000fea0003800000 */
[----:B------:R-:W0:Y:S02]  /*3270*/  LDC R8, c[0x0][0x384] ;  /* 0x0000e100ff087b82 */ /* 0x000e240000000800 */
[----:B0-----:R-:W-:-:S04]  /*3280*/  IADD3 R8, PT, PT, R8, -UR4, RZ ;  /* 0x8000000408087c10 */ /* 0x001fc8000fffe0ff */
[----:B------:R-:W-:-:S13]  /*3290*/  ISETP.GE.AND P0, PT, R8, 0x1, PT ;  /* 0x000000010800780c */ /* 0x000fda0003f06270 */
[----:B------:R-:W-:Y:S05]  /*32a0*/  @!P0 EXIT ;  /* 0x000000000000894d */ /* 0x000fea0003800000 */
[----:B------:R-:W0:Y:S01]  /*32b0*/  LDCU UR5, c[0x0][0x3bc] ;  /* 0x00007780ff0577ac */ /* 0x000e220008000800 */
[----:B------:R-:W1:Y:S08]  /*32c0*/  LDC R9, c[0x0][0x3b0] ;  /* 0x0000ec00ff097b82 */ /* 0x000e700000000800 */
[----:B------:R-:W2:Y:S01]  /*32d0*/  LDC.64 R10, c[0x0][0x3a8] ;  /* 0x0000ea00ff0a7b82 */ /* 0x000ea20000000a00 */
[----:B0-----:R-:W-:Y:S01]  /*32e0*/  FSETP.NEU.AND P0, PT, RZ, UR5, PT ;  /* 0x00000005ff007c0b */ /* 0x001fe2000bf0d000 */
[----:B-1----:R-:W-:-:S04]  /*32f0*/  IMAD R13, R9, UR4, R6 ;  /* 0x00000004090d7c24 */ /* 0x002fc8000f8e0206 */
[----:B--2---:R-:W-:-:S08]  /*3300*/  IMAD.WIDE R10, R13, 0x4, R10 ;  /* 0x000000040d0a7825 */ /* 0x004fd000078e020a */
[----:B------:R-:W-:Y:S05]  /*3310*/  @P0 BRA `(.L_x_3) ;  /* 0x00000004003c0947 */ /* 0x000fea0003800000 */
[----:B------:R-:W0:Y:S01]  /*3320*/  LDCU UR4, c[0x0][0x3b8] ;  /* 0x00007700ff0477ac */ /* 0x000e220008000800 */
[----:B------:R-:W-:Y:S01]  /*3330*/  ISETP.NE.AND P0, PT, R8, 0x1, PT ;  /* 0x000000010800780c */ /* 0x000fe20003f05270 */
[----:B0-----:R-:W-:-:S05]  /*3340*/  FMUL R33, R33, UR4 ;  /* 0x0000000421217c20 */ /* 0x001fca0008400000 */
[----:B------:R0:W-:Y:S07]  /*3350*/  STG.E desc[UR8][R10.64], R33 ;  /* 0x000000210a007986 */ /* 0x0001ee000c101908 */
[----:B------:R-:W-:Y:S05]  /*3360*/  @!P0 EXIT ;  /* 0x000000000000894d */ /* 0x000fea0003800000 */
[----:B------:R-:W-:Y:S01]  /*3370*/  ISETP.GE.U32.AND P0, PT, R8, 0x3, PT ;  /* 0x000000030800780c */ /* 0x000fe20003f06070 */
[----:B0-----:R-:W-:-:S04]  /*3380*/  IMAD.WIDE R10, R9, 0x4, R10 ;  /* 0x00000004090a7825 */ /* 0x001fc800078e020a */
[----:B------:R-:W-:-:S05]  /*3390*/  FMUL R13, R4, UR4 ;  /* 0x00000004040d7c20 */ /* 0x000fca0008400000 */
[----:B------:R0:W-:Y:S03]  /*33a0*/  STG.E desc[UR8][R10.64], R13 ;  /* 0x0000000d0a007986 */ /* 0x0001e6000c101908 */
[----:B------:R-:W-:Y:S05]  /*33b0*/  @!P0 EXIT ;  /* 0x000000000000894d */ /* 0x000fea0003800000 */
[----:B------:R-:W-:Y:S01]  /*33c0*/  ISETP.NE.AND P0, PT, R8, 0x3, PT ;  /* 0x000000030800780c */ /* 0x000fe20003f05270 */
[----:B0-----:R-:W-:-:S04]  /*33d0*/  IMAD.WIDE R10, R9, 0x4, R10 ;  /* 0x00000004090a7825 */ /* 0x001fc800078e020a */
[----:B------:R-:W-:-:S05]  /*33e0*/  FMUL R5, R5, UR4 ;  /* 0x0000000405057c20 */ /* 0x000fca0008400000 */
[----:B------:R0:W-:Y:S03]  /*33f0*/  STG.E desc[UR8][R10.64], R5 ;  /* 0x000000050a007986 */ /* 0x0001e6000c101908 */
        /* <DEDUP_REMOVED lines=61> */
[----:B0-----:R-:W-:-:S04]  /*37d0*/  IMAD.WIDE R10, R9, 0x4, R10 ;  /* 0x00000004090a7825 */ /* 0x001fc800078e020a */
[----:B------:R-:W-:-:S05]  /*37e0*/  FMUL R3, R36, UR4 ;  /* 0x0000000424037c20 */ /* 0x000fca0008400000 */
[----:B------:R-:W-:Y:S01]  /*37f0*/  STG.E desc[UR8][R10.64], R3 ;  /* 0x000000030a007986 */ /* 0x000fe2000c101908 */
[----:B------:R-:W-:Y:S05]  /*3800*/  EXIT ;  /* 0x000000000000794d */ /* 0x000fea0003800000 */
.L_x_3:
[----:B------:R-:W2:Y:S01]  /*3810*/  LDG.E R6, desc[UR8][R10.64] ;  /* 0x000000080a067981 */ /* 0x000ea2000c1e1900 */
[----:B------:R-:W0:Y:S01]  /*3820*/  LDCU UR4, c[0x0][0x3b8] ;  /* 0x00007700ff0477ac */ /* 0x000e220008000800 */
[----:B------:R-:W-:Y:S01]  /*3830*/  ISETP.NE.AND P0, PT, R8, 0x1, PT ;  /* 0x000000010800780c */ /* 0x000fe20003f05270 */
[----:B--2---:R-:W-:-:S04]  /*3840*/  FMUL R6, R6, UR5 ;  /* 0x0000000506067c20 */ /* 0x004fc80008400000 */
[----:B0-----:R-:W-:-:S05]  /*3850*/  FFMA R33, R33, UR4, R6 ;  /* 0x0000000421217c23 */ /* 0x001fca0008000006 */
[----:B------:R0:W-:Y:S03]  /*3860*/  STG.E desc[UR8][R10.64], R33 ;  /* 0x000000210a007986 */ /* 0x0001e6000c101908 */
[----:B------:R-:W-:Y:S05]  /*3870*/  @!P0 EXIT ;  /* 0x000000000000894d */ /* 0x000fea0003800000 */
[----:B0-----:R-:W-:-:S05]  /*3880*/  IMAD.WIDE R10, R9, 0x4, R10 ;  /* 0x00000004090a7825 */ /* 0x001fca00078e020a */
[----:B------:R-:W2:Y:S01]  /*3890*/  LDG.E R6, desc[UR8][R10.64] ;  /* 0x000000080a067981 */ /* 0x000ea2000c1e1900 */
[----:B------:R-:W-:Y:S01]  /*38a0*/  ISETP.GE.U32.AND P0, PT, R8, 0x3, PT ;  /* 0x000000030800780c */ /* 0x000fe20003f06070 */
[----:B--2---:R-:W-:-:S04]  /*38b0*/  FMUL R13, R6, UR5 ;  /* 0x00000005060d7c20 */ /* 0x004fc80008400000 */
[----:B------:R-:W-:-:S05]  /*38c0*/  FFMA R13, R4, UR4, R13 ;  /* 0x00000004040d7c23 */ /* 0x000fca000800000d */
[----:B------:R0:W-:Y:S03]  /*38d0*/  STG.E desc[UR8][R10.64], R13 ;  /* 0x0000000d0a007986 */ /* 0x0001e6000c101908 */
[----:B------:R-:W-:Y:S05]  /*38e0*/  @!P0 EXIT ;  /* 0x000000000000894d */ /* 0x000fea0003800000 */
[----:B0-----:R-:W-:-:S05]  /*38f0*/  IMAD.WIDE R10, R9, 0x4, R10 ;  /* 0x00000004090a7825 */ /* 0x001fca00078e020a */
[----:B------:R-:W2:Y:S01]  /*3900*/  LDG.E R4, desc[UR8][R10.64] ;  /* 0x000000080a047981 */ /* 0x000ea2000c1e1900 */
[----:B------:R-:W-:Y:S01]  /*3910*/  ISETP.NE.AND P0, PT, R8, 0x3, PT ;  /* 0x000000030800780c */ /* 0x000fe20003f05270 */
[----:B--2---:R-:W-:-:S04]  /*3920*/  FMUL R4, R4, UR5 ;  /* 0x0000000504047c20 */ /* 0x004fc80008400000 */
[----:B------:R-:W-:-:S05]  /*3930*/  FFMA R5, R5, UR4, R4 ;  /* 0x0000000405057c23 */ /* 0x000fca0008000004 */
        /* <DEDUP_REMOVED lines=87> */
[----:B------:R-:W2:Y:S02]  /*3eb0*/  LDG.E R0, desc[UR8][R10.64] ;  /* 0x000000080a007981 */ /* 0x000ea4000c1e1900 */
[----:B--2---:R-:W-:-:S04]  /*3ec0*/  FMUL R3, R0, UR5 ;  /* 0x0000000500037c20 */ /* 0x004fc80008400000 */
[----:B------:R-:W-:-:S05]  /*3ed0*/  FFMA R3, R36, UR4, R3 ;  /* 0x0000000424037c23 */ /* 0x000fca0008000003 */
[----:B------:R-:W-:Y:S01]  /*3ee0*/  STG.E desc[UR8][R10.64], R3 ;  /* 0x000000030a007986 */ /* 0x000fe2000c101908 */
[----:B------:R-:W-:Y:S05]  /*3ef0*/  EXIT ;  /* 0x000000000000794d */ /* 0x000fea0003800000 */
.L_x_4:
[----:B------:R-:W-:-:S00]  /*3f00*/  BRA `(.L_x_4) ;  /* 0xfffffffc00fc7947 */ /* 0x000fc0000383ffff */
[----:B------:R-:W-:-:S00]  /*3f10*/  NOP ;  /* 0x0000000000007918 */ /* 0x000fc00000000000 */
        /* <DEDUP_REMOVED lines=14> */
.L_x_5:


//--------------------- .nv.shared._Z14sgemmNN_deviceiiPKfiS0_iPfiiff --------------------------
	.section	.nv.shared._Z14sgemmNN_deviceiiPKfiS0_iPfiiff,"aw",@nobits
	.sectionflags	@""
	.align	4
.nv.shared._Z14sgemmNN_deviceiiPKfiS0_iPfiiff:
	.zero		2112


//--------------------- .nv.shared.reserved.0     --------------------------
	.section	.nv.shared.reserved.0,"aw",@nobits
	.weak		__nv_reservedSMEM_offset_0_alias
	.size		__nv_reservedSMEM_offset_0_alias, 0, 64
	.other		__nv_reservedSMEM_offset_0_alias,@"STO_CUDA_RESERVED_SHARED STV_DEFAULT"
__nv_reservedSMEM_offset_0_alias:
	.zero		0
	.zero		64


//--------------------- .nv.constant0._Z14sgemmNN_deviceiiPKfiS0_iPfiiff --------------------------
	.section	.nv.constant0._Z14sgemmNN_deviceiiPKfiS0_iPfiiff,"a",@progbits
	.sectionflags	@""
	.align	4
.nv.constant0._Z14sgemmNN_deviceiiPKfiS0_iPfiiff:
	.zero		960


//--------------------- SYMBOLS --------------------------

	.type		.nv.reservedSmem.offset0,@object
	.size		.nv.reservedSmem.offset0,0x4
	.type		.nv.reservedSmem.cap,@object
	.size		.nv.reservedSmem.cap,0x4
